//
// Generated by NVIDIA NVVM Compiler
//
// Compiler Build ID: CL-36424714
// Cuda compilation tools, release 13.0, V13.0.88
// Based on NVVM 20.0.0
//

.version 9.0
.target sm_100
.address_size 64

	// .globl	_Z16RBFKernel_SimplefPfS_S_ii
// _ZZ19RBFKernel_Tilling_2fPfS_S_iiE3Mds has been demoted
// _ZZ19RBFKernel_Tilling_2fPfS_S_iiE3Nds has been demoted
// _ZZ19RBFKernel_Tilling_4fPfS_S_iiE3Mds has been demoted
// _ZZ19RBFKernel_Tilling_4fPfS_S_iiE3Nds has been demoted
// _ZZ19RBFKernel_Tilling_8fPfS_S_iiE3Mds has been demoted
// _ZZ19RBFKernel_Tilling_8fPfS_S_iiE3Nds has been demoted
// _ZZ20RBFKernel_Tilling_16fPfS_S_iiE3Mds has been demoted
// _ZZ20RBFKernel_Tilling_16fPfS_S_iiE3Nds has been demoted
// _ZZ20RBFKernel_Tilling_32fPfS_S_iiE3Mds has been demoted
// _ZZ20RBFKernel_Tilling_32fPfS_S_iiE3Nds has been demoted

.visible .entry _Z16RBFKernel_SimplefPfS_S_ii(
	.param .f32 _Z16RBFKernel_SimplefPfS_S_ii_param_0,
	.param .u64 .ptr .align 1 _Z16RBFKernel_SimplefPfS_S_ii_param_1,
	.param .u64 .ptr .align 1 _Z16RBFKernel_SimplefPfS_S_ii_param_2,
	.param .u64 .ptr .align 1 _Z16RBFKernel_SimplefPfS_S_ii_param_3,
	.param .u32 _Z16RBFKernel_SimplefPfS_S_ii_param_4,
	.param .u32 _Z16RBFKernel_SimplefPfS_S_ii_param_5
)
{
	.reg .pred 	%p<10>;
	.reg .b32 	%r<33>;
	.reg .b32 	%f<100>;
	.reg .b64 	%rd<51>;

	ld.param.f32 	%f13, [_Z16RBFKernel_SimplefPfS_S_ii_param_0];
	ld.param.u64 	%rd10, [_Z16RBFKernel_SimplefPfS_S_ii_param_1];
	ld.param.u64 	%rd11, [_Z16RBFKernel_SimplefPfS_S_ii_param_2];
	ld.param.u64 	%rd9, [_Z16RBFKernel_SimplefPfS_S_ii_param_3];
	ld.param.u32 	%r16, [_Z16RBFKernel_SimplefPfS_S_ii_param_4];
	ld.param.u32 	%r17, [_Z16RBFKernel_SimplefPfS_S_ii_param_5];
	cvta.to.global.u64 	%rd1, %rd11;
	cvta.to.global.u64 	%rd2, %rd10;
	mov.u32 	%r1, %tid.x;
	mov.u32 	%r2, %tid.y;
	setp.lt.s32 	%p1, %r16, 1;
	mov.f32 	%f99, 0f00000000;
	@%p1 bra 	$L__BB0_12;
	mul.lo.s32 	%r3, %r16, %r1;
	mul.lo.s32 	%r4, %r16, %r2;
	and.b32  	%r5, %r16, 7;
	setp.lt.u32 	%p2, %r16, 8;
	mov.f32 	%f99, 0f00000000;
	mov.b32 	%r31, 0;
	@%p2 bra 	$L__BB0_4;
	and.b32  	%r31, %r16, 2147483640;
	neg.s32 	%r29, %r31;
	mul.wide.u32 	%rd12, %r3, 4;
	add.s64 	%rd13, %rd12, %rd2;
	add.s64 	%rd50, %rd13, 16;
	mul.wide.u32 	%rd14, %r4, 4;
	add.s64 	%rd15, %rd14, %rd1;
	add.s64 	%rd49, %rd15, 16;
	mov.f32 	%f99, 0f00000000;
$L__BB0_3:
	.pragma "nounroll";
	ld.global.f32 	%f18, [%rd50+-16];
	ld.global.f32 	%f19, [%rd49+-16];
	sub.f32 	%f20, %f18, %f19;
	fma.rn.f32 	%f21, %f20, %f20, %f99;
	ld.global.f32 	%f22, [%rd50+-12];
	ld.global.f32 	%f23, [%rd49+-12];
	sub.f32 	%f24, %f22, %f23;
	fma.rn.f32 	%f25, %f24, %f24, %f21;
	ld.global.f32 	%f26, [%rd50+-8];
	ld.global.f32 	%f27, [%rd49+-8];
	sub.f32 	%f28, %f26, %f27;
	fma.rn.f32 	%f29, %f28, %f28, %f25;
	ld.global.f32 	%f30, [%rd50+-4];
	ld.global.f32 	%f31, [%rd49+-4];
	sub.f32 	%f32, %f30, %f31;
	fma.rn.f32 	%f33, %f32, %f32, %f29;
	ld.global.f32 	%f34, [%rd50];
	ld.global.f32 	%f35, [%rd49];
	sub.f32 	%f36, %f34, %f35;
	fma.rn.f32 	%f37, %f36, %f36, %f33;
	ld.global.f32 	%f38, [%rd50+4];
	ld.global.f32 	%f39, [%rd49+4];
	sub.f32 	%f40, %f38, %f39;
	fma.rn.f32 	%f41, %f40, %f40, %f37;
	ld.global.f32 	%f42, [%rd50+8];
	ld.global.f32 	%f43, [%rd49+8];
	sub.f32 	%f44, %f42, %f43;
	fma.rn.f32 	%f45, %f44, %f44, %f41;
	ld.global.f32 	%f46, [%rd50+12];
	ld.global.f32 	%f47, [%rd49+12];
	sub.f32 	%f48, %f46, %f47;
	fma.rn.f32 	%f99, %f48, %f48, %f45;
	add.s32 	%r29, %r29, 8;
	add.s64 	%rd50, %rd50, 32;
	add.s64 	%rd49, %rd49, 32;
	setp.ne.s32 	%p3, %r29, 0;
	@%p3 bra 	$L__BB0_3;
$L__BB0_4:
	setp.eq.s32 	%p4, %r5, 0;
	@%p4 bra 	$L__BB0_12;
	and.b32  	%r11, %r16, 3;
	setp.lt.u32 	%p5, %r5, 4;
	@%p5 bra 	$L__BB0_7;
	add.s32 	%r19, %r31, %r3;
	mul.wide.u32 	%rd16, %r19, 4;
	add.s64 	%rd17, %rd2, %rd16;
	ld.global.f32 	%f50, [%rd17];
	add.s32 	%r20, %r31, %r4;
	mul.wide.u32 	%rd18, %r20, 4;
	add.s64 	%rd19, %rd1, %rd18;
	ld.global.f32 	%f51, [%rd19];
	sub.f32 	%f52, %f50, %f51;
	fma.rn.f32 	%f53, %f52, %f52, %f99;
	cvt.u64.u32 	%rd20, %r3;
	cvt.u64.u32 	%rd21, %r31;
	add.s64 	%rd22, %rd21, %rd20;
	shl.b64 	%rd23, %rd22, 2;
	add.s64 	%rd24, %rd2, %rd23;
	ld.global.f32 	%f54, [%rd24+4];
	cvt.u64.u32 	%rd25, %r4;
	add.s64 	%rd26, %rd21, %rd25;
	shl.b64 	%rd27, %rd26, 2;
	add.s64 	%rd28, %rd1, %rd27;
	ld.global.f32 	%f55, [%rd28+4];
	sub.f32 	%f56, %f54, %f55;
	fma.rn.f32 	%f57, %f56, %f56, %f53;
	ld.global.f32 	%f58, [%rd24+8];
	ld.global.f32 	%f59, [%rd28+8];
	sub.f32 	%f60, %f58, %f59;
	fma.rn.f32 	%f61, %f60, %f60, %f57;
	ld.global.f32 	%f62, [%rd24+12];
	ld.global.f32 	%f63, [%rd28+12];
	sub.f32 	%f64, %f62, %f63;
	fma.rn.f32 	%f99, %f64, %f64, %f61;
	add.s32 	%r31, %r31, 4;
$L__BB0_7:
	setp.eq.s32 	%p6, %r11, 0;
	@%p6 bra 	$L__BB0_12;
	setp.eq.s32 	%p7, %r11, 1;
	@%p7 bra 	$L__BB0_10;
	add.s32 	%r21, %r31, %r3;
	mul.wide.u32 	%rd29, %r21, 4;
	add.s64 	%rd30, %rd2, %rd29;
	ld.global.f32 	%f66, [%rd30];
	add.s32 	%r22, %r31, %r4;
	mul.wide.u32 	%rd31, %r22, 4;
	add.s64 	%rd32, %rd1, %rd31;
	ld.global.f32 	%f67, [%rd32];
	sub.f32 	%f68, %f66, %f67;
	fma.rn.f32 	%f69, %f68, %f68, %f99;
	cvt.u64.u32 	%rd33, %r3;
	cvt.u64.u32 	%rd34, %r31;
	add.s64 	%rd35, %rd34, %rd33;
	shl.b64 	%rd36, %rd35, 2;
	add.s64 	%rd37, %rd2, %rd36;
	ld.global.f32 	%f70, [%rd37+4];
	cvt.u64.u32 	%rd38, %r4;
	add.s64 	%rd39, %rd34, %rd38;
	shl.b64 	%rd40, %rd39, 2;
	add.s64 	%rd41, %rd1, %rd40;
	ld.global.f32 	%f71, [%rd41+4];
	sub.f32 	%f72, %f70, %f71;
	fma.rn.f32 	%f99, %f72, %f72, %f69;
	add.s32 	%r31, %r31, 2;
$L__BB0_10:
	and.b32  	%r23, %r16, 1;
	setp.eq.b32 	%p8, %r23, 1;
	not.pred 	%p9, %p8;
	@%p9 bra 	$L__BB0_12;
	add.s32 	%r24, %r31, %r3;
	mul.wide.u32 	%rd42, %r24, 4;
	add.s64 	%rd43, %rd2, %rd42;
	ld.global.f32 	%f73, [%rd43];
	add.s32 	%r25, %r31, %r4;
	mul.wide.u32 	%rd44, %r25, 4;
	add.s64 	%rd45, %rd1, %rd44;
	ld.global.f32 	%f74, [%rd45];
	sub.f32 	%f75, %f73, %f74;
	fma.rn.f32 	%f99, %f75, %f75, %f99;
$L__BB0_12:
	cvta.to.global.u64 	%rd46, %rd9;
	neg.f32 	%f76, %f99;
	add.f32 	%f77, %f13, %f13;
	mul.f32 	%f78, %f13, %f77;
	div.rn.f32 	%f79, %f76, %f78;
	fma.rn.f32 	%f80, %f79, 0f3BBB989D, 0f3F000000;
	cvt.sat.f32.f32 	%f81, %f80;
	mov.f32 	%f82, 0f4B400001;
	mov.f32 	%f83, 0f437C0000;
	fma.rm.f32 	%f84, %f81, %f83, %f82;
	add.f32 	%f85, %f84, 0fCB40007F;
	neg.f32 	%f86, %f85;
	fma.rn.f32 	%f87, %f79, 0f3FB8AA3B, %f86;
	fma.rn.f32 	%f88, %f79, 0f32A57060, %f87;
	mov.b32 	%r26, %f84;
	shl.b32 	%r27, %r26, 23;
	mov.b32 	%f89, %r27;
	ex2.approx.ftz.f32 	%f90, %f88;
	mul.f32 	%f91, %f90, %f89;
	mad.lo.s32 	%r28, %r17, %r1, %r2;
	mul.wide.s32 	%rd47, %r28, 4;
	add.s64 	%rd48, %rd46, %rd47;
	st.global.f32 	[%rd48], %f91;
	ret;

}
	// .globl	_Z19RBFKernel_Tilling_2fPfS_S_ii
.visible .entry _Z19RBFKernel_Tilling_2fPfS_S_ii(
	.param .f32 _Z19RBFKernel_Tilling_2fPfS_S_ii_param_0,
	.param .u64 .ptr .align 1 _Z19RBFKernel_Tilling_2fPfS_S_ii_param_1,
	.param .u64 .ptr .align 1 _Z19RBFKernel_Tilling_2fPfS_S_ii_param_2,
	.param .u64 .ptr .align 1 _Z19RBFKernel_Tilling_2fPfS_S_ii_param_3,
	.param .u32 _Z19RBFKernel_Tilling_2fPfS_S_ii_param_4,
	.param .u32 _Z19RBFKernel_Tilling_2fPfS_S_ii_param_5
)
{
	.reg .pred 	%p<8>;
	.reg .b32 	%r<56>;
	.reg .b32 	%f<105>;
	.reg .b64 	%rd<21>;
	// demoted variable
	.shared .align 4 .b8 _ZZ19RBFKernel_Tilling_2fPfS_S_iiE3Mds[16];
	// demoted variable
	.shared .align 4 .b8 _ZZ19RBFKernel_Tilling_2fPfS_S_iiE3Nds[16];
	ld.param.f32 	%f10, [_Z19RBFKernel_Tilling_2fPfS_S_ii_param_0];
	ld.param.u64 	%rd4, [_Z19RBFKernel_Tilling_2fPfS_S_ii_param_1];
	ld.param.u64 	%rd5, [_Z19RBFKernel_Tilling_2fPfS_S_ii_param_2];
	ld.param.u64 	%rd3, [_Z19RBFKernel_Tilling_2fPfS_S_ii_param_3];
	ld.param.u32 	%r24, [_Z19RBFKernel_Tilling_2fPfS_S_ii_param_4];
	ld.param.u32 	%r25, [_Z19RBFKernel_Tilling_2fPfS_S_ii_param_5];
	cvta.to.global.u64 	%rd1, %rd5;
	cvta.to.global.u64 	%rd2, %rd4;
	mov.u32 	%r26, %ctaid.x;
	mov.u32 	%r27, %ctaid.y;
	mov.u32 	%r1, %tid.x;
	mov.u32 	%r2, %tid.y;
	shl.b32 	%r28, %r26, 1;
	add.s32 	%r3, %r28, %r1;
	shl.b32 	%r29, %r27, 1;
	add.s32 	%r4, %r29, %r2;
	shr.u32 	%r30, %r24, 31;
	add.s32 	%r31, %r24, %r30;
	shr.s32 	%r5, %r31, 1;
	setp.lt.s32 	%p1, %r24, 2;
	mov.f32 	%f104, 0f00000000;
	@%p1 bra 	$L__BB1_9;
	mad.lo.s32 	%r6, %r24, %r3, %r2;
	shl.b32 	%r33, %r1, 3;
	mov.u32 	%r34, _ZZ19RBFKernel_Tilling_2fPfS_S_iiE3Mds;
	add.s32 	%r7, %r34, %r33;
	shl.b32 	%r35, %r2, 2;
	add.s32 	%r8, %r7, %r35;
	mad.lo.s32 	%r9, %r24, %r4, %r1;
	shl.b32 	%r36, %r2, 3;
	mov.u32 	%r37, _ZZ19RBFKernel_Tilling_2fPfS_S_iiE3Nds;
	add.s32 	%r10, %r37, %r36;
	shl.b32 	%r38, %r1, 2;
	add.s32 	%r11, %r10, %r38;
	add.s32 	%r39, %r5, -1;
	and.b32  	%r12, %r5, 3;
	setp.lt.u32 	%p2, %r39, 3;
	mov.f32 	%f104, 0f00000000;
	mov.b32 	%r55, 0;
	@%p2 bra 	$L__BB1_4;
	and.b32  	%r55, %r5, 1073741820;
	neg.s32 	%r53, %r55;
	mov.f32 	%f104, 0f00000000;
	mov.u32 	%r51, %r6;
	mov.u32 	%r52, %r9;
$L__BB1_3:
	.pragma "nounroll";
	mul.wide.s32 	%rd6, %r51, 4;
	add.s64 	%rd7, %rd2, %rd6;
	ld.global.f32 	%f15, [%rd7];
	st.shared.f32 	[%r8], %f15;
	mul.wide.s32 	%rd8, %r52, 4;
	add.s64 	%rd9, %rd1, %rd8;
	ld.global.f32 	%f16, [%rd9];
	st.shared.f32 	[%r11], %f16;
	bar.sync 	0;
	ld.shared.f32 	%f17, [%r7];
	ld.shared.f32 	%f18, [%r10];
	sub.f32 	%f19, %f17, %f18;
	fma.rn.f32 	%f20, %f19, %f19, %f104;
	ld.shared.f32 	%f21, [%r7+4];
	ld.shared.f32 	%f22, [%r10+4];
	sub.f32 	%f23, %f21, %f22;
	fma.rn.f32 	%f24, %f23, %f23, %f20;
	bar.sync 	0;
	ld.global.f32 	%f25, [%rd7+8];
	st.shared.f32 	[%r8], %f25;
	ld.global.f32 	%f26, [%rd9+8];
	st.shared.f32 	[%r11], %f26;
	bar.sync 	0;
	ld.shared.f32 	%f27, [%r7];
	ld.shared.f32 	%f28, [%r10];
	sub.f32 	%f29, %f27, %f28;
	fma.rn.f32 	%f30, %f29, %f29, %f24;
	ld.shared.f32 	%f31, [%r7+4];
	ld.shared.f32 	%f32, [%r10+4];
	sub.f32 	%f33, %f31, %f32;
	fma.rn.f32 	%f34, %f33, %f33, %f30;
	bar.sync 	0;
	ld.global.f32 	%f35, [%rd7+16];
	st.shared.f32 	[%r8], %f35;
	ld.global.f32 	%f36, [%rd9+16];
	st.shared.f32 	[%r11], %f36;
	bar.sync 	0;
	ld.shared.f32 	%f37, [%r7];
	ld.shared.f32 	%f38, [%r10];
	sub.f32 	%f39, %f37, %f38;
	fma.rn.f32 	%f40, %f39, %f39, %f34;
	ld.shared.f32 	%f41, [%r7+4];
	ld.shared.f32 	%f42, [%r10+4];
	sub.f32 	%f43, %f41, %f42;
	fma.rn.f32 	%f44, %f43, %f43, %f40;
	bar.sync 	0;
	ld.global.f32 	%f45, [%rd7+24];
	st.shared.f32 	[%r8], %f45;
	ld.global.f32 	%f46, [%rd9+24];
	st.shared.f32 	[%r11], %f46;
	bar.sync 	0;
	ld.shared.f32 	%f47, [%r7];
	ld.shared.f32 	%f48, [%r10];
	sub.f32 	%f49, %f47, %f48;
	fma.rn.f32 	%f50, %f49, %f49, %f44;
	ld.shared.f32 	%f51, [%r7+4];
	ld.shared.f32 	%f52, [%r10+4];
	sub.f32 	%f53, %f51, %f52;
	fma.rn.f32 	%f104, %f53, %f53, %f50;
	bar.sync 	0;
	add.s32 	%r53, %r53, 4;
	add.s32 	%r52, %r52, 8;
	add.s32 	%r51, %r51, 8;
	setp.ne.s32 	%p3, %r53, 0;
	@%p3 bra 	$L__BB1_3;
$L__BB1_4:
	setp.eq.s32 	%p4, %r12, 0;
	@%p4 bra 	$L__BB1_9;
	setp.eq.s32 	%p5, %r12, 1;
	@%p5 bra 	$L__BB1_7;
	shl.b32 	%r40, %r55, 1;
	add.s32 	%r41, %r6, %r40;
	mul.wide.s32 	%rd10, %r41, 4;
	add.s64 	%rd11, %rd2, %rd10;
	ld.global.f32 	%f55, [%rd11];
	st.shared.f32 	[%r8], %f55;
	add.s32 	%r42, %r9, %r40;
	mul.wide.s32 	%rd12, %r42, 4;
	add.s64 	%rd13, %rd1, %rd12;
	ld.global.f32 	%f56, [%rd13];
	st.shared.f32 	[%r11], %f56;
	bar.sync 	0;
	ld.shared.f32 	%f57, [%r7];
	ld.shared.f32 	%f58, [%r10];
	sub.f32 	%f59, %f57, %f58;
	fma.rn.f32 	%f60, %f59, %f59, %f104;
	ld.shared.f32 	%f61, [%r7+4];
	ld.shared.f32 	%f62, [%r10+4];
	sub.f32 	%f63, %f61, %f62;
	fma.rn.f32 	%f64, %f63, %f63, %f60;
	bar.sync 	0;
	ld.global.f32 	%f65, [%rd11+8];
	st.shared.f32 	[%r8], %f65;
	ld.global.f32 	%f66, [%rd13+8];
	st.shared.f32 	[%r11], %f66;
	bar.sync 	0;
	ld.shared.f32 	%f67, [%r7];
	ld.shared.f32 	%f68, [%r10];
	sub.f32 	%f69, %f67, %f68;
	fma.rn.f32 	%f70, %f69, %f69, %f64;
	ld.shared.f32 	%f71, [%r7+4];
	ld.shared.f32 	%f72, [%r10+4];
	sub.f32 	%f73, %f71, %f72;
	fma.rn.f32 	%f104, %f73, %f73, %f70;
	bar.sync 	0;
	sub.s32 	%r43, %r40, %r55;
	add.s32 	%r55, %r43, 2;
$L__BB1_7:
	and.b32  	%r44, %r5, 1;
	setp.eq.b32 	%p6, %r44, 1;
	not.pred 	%p7, %p6;
	@%p7 bra 	$L__BB1_9;
	shl.b32 	%r45, %r55, 1;
	add.s32 	%r46, %r6, %r45;
	mul.wide.s32 	%rd14, %r46, 4;
	add.s64 	%rd15, %rd2, %rd14;
	ld.global.f32 	%f74, [%rd15];
	st.shared.f32 	[%r8], %f74;
	add.s32 	%r47, %r9, %r45;
	mul.wide.s32 	%rd16, %r47, 4;
	add.s64 	%rd17, %rd1, %rd16;
	ld.global.f32 	%f75, [%rd17];
	st.shared.f32 	[%r11], %f75;
	bar.sync 	0;
	ld.shared.f32 	%f76, [%r7];
	ld.shared.f32 	%f77, [%r10];
	sub.f32 	%f78, %f76, %f77;
	fma.rn.f32 	%f79, %f78, %f78, %f104;
	ld.shared.f32 	%f80, [%r7+4];
	ld.shared.f32 	%f81, [%r10+4];
	sub.f32 	%f82, %f80, %f81;
	fma.rn.f32 	%f104, %f82, %f82, %f79;
	bar.sync 	0;
$L__BB1_9:
	cvta.to.global.u64 	%rd18, %rd3;
	neg.f32 	%f83, %f104;
	add.f32 	%f84, %f10, %f10;
	mul.f32 	%f85, %f10, %f84;
	div.rn.f32 	%f86, %f83, %f85;
	fma.rn.f32 	%f87, %f86, 0f3BBB989D, 0f3F000000;
	cvt.sat.f32.f32 	%f88, %f87;
	mov.f32 	%f89, 0f4B400001;
	mov.f32 	%f90, 0f437C0000;
	fma.rm.f32 	%f91, %f88, %f90, %f89;
	add.f32 	%f92, %f91, 0fCB40007F;
	neg.f32 	%f93, %f92;
	fma.rn.f32 	%f94, %f86, 0f3FB8AA3B, %f93;
	fma.rn.f32 	%f95, %f86, 0f32A57060, %f94;
	mov.b32 	%r48, %f91;
	shl.b32 	%r49, %r48, 23;
	mov.b32 	%f96, %r49;
	ex2.approx.ftz.f32 	%f97, %f95;
	mul.f32 	%f98, %f97, %f96;
	mad.lo.s32 	%r50, %r25, %r3, %r4;
	mul.wide.s32 	%rd19, %r50, 4;
	add.s64 	%rd20, %rd18, %rd19;
	st.global.f32 	[%rd20], %f98;
	ret;

}
	// .globl	_Z19RBFKernel_Tilling_4fPfS_S_ii
.visible .entry _Z19RBFKernel_Tilling_4fPfS_S_ii(
	.param .f32 _Z19RBFKernel_Tilling_4fPfS_S_ii_param_0,
	.param .u64 .ptr .align 1 _Z19RBFKernel_Tilling_4fPfS_S_ii_param_1,
	.param .u64 .ptr .align 1 _Z19RBFKernel_Tilling_4fPfS_S_ii_param_2,
	.param .u64 .ptr .align 1 _Z19RBFKernel_Tilling_4fPfS_S_ii_param_3,
	.param .u32 _Z19RBFKernel_Tilling_4fPfS_S_ii_param_4,
	.param .u32 _Z19RBFKernel_Tilling_4fPfS_S_ii_param_5
)
{
	.reg .pred 	%p<8>;
	.reg .b32 	%r<57>;
	.reg .b32 	%f<161>;
	.reg .b64 	%rd<21>;
	// demoted variable
	.shared .align 4 .b8 _ZZ19RBFKernel_Tilling_4fPfS_S_iiE3Mds[64];
	// demoted variable
	.shared .align 4 .b8 _ZZ19RBFKernel_Tilling_4fPfS_S_iiE3Nds[64];
	ld.param.f32 	%f10, [_Z19RBFKernel_Tilling_4fPfS_S_ii_param_0];
	ld.param.u64 	%rd4, [_Z19RBFKernel_Tilling_4fPfS_S_ii_param_1];
	ld.param.u64 	%rd5, [_Z19RBFKernel_Tilling_4fPfS_S_ii_param_2];
	ld.param.u64 	%rd3, [_Z19RBFKernel_Tilling_4fPfS_S_ii_param_3];
	ld.param.u32 	%r24, [_Z19RBFKernel_Tilling_4fPfS_S_ii_param_4];
	ld.param.u32 	%r25, [_Z19RBFKernel_Tilling_4fPfS_S_ii_param_5];
	cvta.to.global.u64 	%rd1, %rd5;
	cvta.to.global.u64 	%rd2, %rd4;
	mov.u32 	%r26, %ctaid.x;
	mov.u32 	%r27, %ctaid.y;
	mov.u32 	%r1, %tid.x;
	mov.u32 	%r2, %tid.y;
	shl.b32 	%r28, %r26, 2;
	add.s32 	%r3, %r28, %r1;
	shl.b32 	%r29, %r27, 2;
	add.s32 	%r4, %r29, %r2;
	shr.s32 	%r30, %r24, 31;
	shr.u32 	%r31, %r30, 30;
	add.s32 	%r32, %r24, %r31;
	shr.s32 	%r5, %r32, 2;
	setp.lt.s32 	%p1, %r24, 4;
	mov.f32 	%f160, 0f00000000;
	@%p1 bra 	$L__BB2_9;
	mad.lo.s32 	%r6, %r24, %r3, %r2;
	shl.b32 	%r34, %r1, 4;
	mov.u32 	%r35, _ZZ19RBFKernel_Tilling_4fPfS_S_iiE3Mds;
	add.s32 	%r7, %r35, %r34;
	shl.b32 	%r36, %r2, 2;
	add.s32 	%r8, %r7, %r36;
	mad.lo.s32 	%r9, %r24, %r4, %r1;
	shl.b32 	%r37, %r2, 4;
	mov.u32 	%r38, _ZZ19RBFKernel_Tilling_4fPfS_S_iiE3Nds;
	add.s32 	%r10, %r38, %r37;
	shl.b32 	%r39, %r1, 2;
	add.s32 	%r11, %r10, %r39;
	add.s32 	%r40, %r5, -1;
	and.b32  	%r12, %r5, 3;
	setp.lt.u32 	%p2, %r40, 3;
	mov.f32 	%f160, 0f00000000;
	mov.b32 	%r56, 0;
	@%p2 bra 	$L__BB2_4;
	and.b32  	%r56, %r5, 536870908;
	neg.s32 	%r54, %r56;
	mov.f32 	%f160, 0f00000000;
	mov.u32 	%r52, %r6;
	mov.u32 	%r53, %r9;
$L__BB2_3:
	.pragma "nounroll";
	mul.wide.s32 	%rd6, %r52, 4;
	add.s64 	%rd7, %rd2, %rd6;
	ld.global.f32 	%f15, [%rd7];
	st.shared.f32 	[%r8], %f15;
	mul.wide.s32 	%rd8, %r53, 4;
	add.s64 	%rd9, %rd1, %rd8;
	ld.global.f32 	%f16, [%rd9];
	st.shared.f32 	[%r11], %f16;
	bar.sync 	0;
	ld.shared.f32 	%f17, [%r7];
	ld.shared.f32 	%f18, [%r10];
	sub.f32 	%f19, %f17, %f18;
	fma.rn.f32 	%f20, %f19, %f19, %f160;
	ld.shared.f32 	%f21, [%r7+4];
	ld.shared.f32 	%f22, [%r10+4];
	sub.f32 	%f23, %f21, %f22;
	fma.rn.f32 	%f24, %f23, %f23, %f20;
	ld.shared.f32 	%f25, [%r7+8];
	ld.shared.f32 	%f26, [%r10+8];
	sub.f32 	%f27, %f25, %f26;
	fma.rn.f32 	%f28, %f27, %f27, %f24;
	ld.shared.f32 	%f29, [%r7+12];
	ld.shared.f32 	%f30, [%r10+12];
	sub.f32 	%f31, %f29, %f30;
	fma.rn.f32 	%f32, %f31, %f31, %f28;
	bar.sync 	0;
	ld.global.f32 	%f33, [%rd7+16];
	st.shared.f32 	[%r8], %f33;
	ld.global.f32 	%f34, [%rd9+16];
	st.shared.f32 	[%r11], %f34;
	bar.sync 	0;
	ld.shared.f32 	%f35, [%r7];
	ld.shared.f32 	%f36, [%r10];
	sub.f32 	%f37, %f35, %f36;
	fma.rn.f32 	%f38, %f37, %f37, %f32;
	ld.shared.f32 	%f39, [%r7+4];
	ld.shared.f32 	%f40, [%r10+4];
	sub.f32 	%f41, %f39, %f40;
	fma.rn.f32 	%f42, %f41, %f41, %f38;
	ld.shared.f32 	%f43, [%r7+8];
	ld.shared.f32 	%f44, [%r10+8];
	sub.f32 	%f45, %f43, %f44;
	fma.rn.f32 	%f46, %f45, %f45, %f42;
	ld.shared.f32 	%f47, [%r7+12];
	ld.shared.f32 	%f48, [%r10+12];
	sub.f32 	%f49, %f47, %f48;
	fma.rn.f32 	%f50, %f49, %f49, %f46;
	bar.sync 	0;
	ld.global.f32 	%f51, [%rd7+32];
	st.shared.f32 	[%r8], %f51;
	ld.global.f32 	%f52, [%rd9+32];
	st.shared.f32 	[%r11], %f52;
	bar.sync 	0;
	ld.shared.f32 	%f53, [%r7];
	ld.shared.f32 	%f54, [%r10];
	sub.f32 	%f55, %f53, %f54;
	fma.rn.f32 	%f56, %f55, %f55, %f50;
	ld.shared.f32 	%f57, [%r7+4];
	ld.shared.f32 	%f58, [%r10+4];
	sub.f32 	%f59, %f57, %f58;
	fma.rn.f32 	%f60, %f59, %f59, %f56;
	ld.shared.f32 	%f61, [%r7+8];
	ld.shared.f32 	%f62, [%r10+8];
	sub.f32 	%f63, %f61, %f62;
	fma.rn.f32 	%f64, %f63, %f63, %f60;
	ld.shared.f32 	%f65, [%r7+12];
	ld.shared.f32 	%f66, [%r10+12];
	sub.f32 	%f67, %f65, %f66;
	fma.rn.f32 	%f68, %f67, %f67, %f64;
	bar.sync 	0;
	ld.global.f32 	%f69, [%rd7+48];
	st.shared.f32 	[%r8], %f69;
	ld.global.f32 	%f70, [%rd9+48];
	st.shared.f32 	[%r11], %f70;
	bar.sync 	0;
	ld.shared.f32 	%f71, [%r7];
	ld.shared.f32 	%f72, [%r10];
	sub.f32 	%f73, %f71, %f72;
	fma.rn.f32 	%f74, %f73, %f73, %f68;
	ld.shared.f32 	%f75, [%r7+4];
	ld.shared.f32 	%f76, [%r10+4];
	sub.f32 	%f77, %f75, %f76;
	fma.rn.f32 	%f78, %f77, %f77, %f74;
	ld.shared.f32 	%f79, [%r7+8];
	ld.shared.f32 	%f80, [%r10+8];
	sub.f32 	%f81, %f79, %f80;
	fma.rn.f32 	%f82, %f81, %f81, %f78;
	ld.shared.f32 	%f83, [%r7+12];
	ld.shared.f32 	%f84, [%r10+12];
	sub.f32 	%f85, %f83, %f84;
	fma.rn.f32 	%f160, %f85, %f85, %f82;
	bar.sync 	0;
	add.s32 	%r54, %r54, 4;
	add.s32 	%r53, %r53, 16;
	add.s32 	%r52, %r52, 16;
	setp.ne.s32 	%p3, %r54, 0;
	@%p3 bra 	$L__BB2_3;
$L__BB2_4:
	setp.eq.s32 	%p4, %r12, 0;
	@%p4 bra 	$L__BB2_9;
	setp.eq.s32 	%p5, %r12, 1;
	@%p5 bra 	$L__BB2_7;
	shl.b32 	%r42, %r56, 2;
	add.s32 	%r43, %r6, %r42;
	mul.wide.s32 	%rd10, %r43, 4;
	add.s64 	%rd11, %rd2, %rd10;
	ld.global.f32 	%f87, [%rd11];
	st.shared.f32 	[%r8], %f87;
	add.s32 	%r44, %r9, %r42;
	mul.wide.s32 	%rd12, %r44, 4;
	add.s64 	%rd13, %rd1, %rd12;
	ld.global.f32 	%f88, [%rd13];
	st.shared.f32 	[%r11], %f88;
	bar.sync 	0;
	ld.shared.f32 	%f89, [%r7];
	ld.shared.f32 	%f90, [%r10];
	sub.f32 	%f91, %f89, %f90;
	fma.rn.f32 	%f92, %f91, %f91, %f160;
	ld.shared.f32 	%f93, [%r7+4];
	ld.shared.f32 	%f94, [%r10+4];
	sub.f32 	%f95, %f93, %f94;
	fma.rn.f32 	%f96, %f95, %f95, %f92;
	ld.shared.f32 	%f97, [%r7+8];
	ld.shared.f32 	%f98, [%r10+8];
	sub.f32 	%f99, %f97, %f98;
	fma.rn.f32 	%f100, %f99, %f99, %f96;
	ld.shared.f32 	%f101, [%r7+12];
	ld.shared.f32 	%f102, [%r10+12];
	sub.f32 	%f103, %f101, %f102;
	fma.rn.f32 	%f104, %f103, %f103, %f100;
	bar.sync 	0;
	ld.global.f32 	%f105, [%rd11+16];
	st.shared.f32 	[%r8], %f105;
	ld.global.f32 	%f106, [%rd13+16];
	st.shared.f32 	[%r11], %f106;
	bar.sync 	0;
	ld.shared.f32 	%f107, [%r7];
	ld.shared.f32 	%f108, [%r10];
	sub.f32 	%f109, %f107, %f108;
	fma.rn.f32 	%f110, %f109, %f109, %f104;
	ld.shared.f32 	%f111, [%r7+4];
	ld.shared.f32 	%f112, [%r10+4];
	sub.f32 	%f113, %f111, %f112;
	fma.rn.f32 	%f114, %f113, %f113, %f110;
	ld.shared.f32 	%f115, [%r7+8];
	ld.shared.f32 	%f116, [%r10+8];
	sub.f32 	%f117, %f115, %f116;
	fma.rn.f32 	%f118, %f117, %f117, %f114;
	ld.shared.f32 	%f119, [%r7+12];
	ld.shared.f32 	%f120, [%r10+12];
	sub.f32 	%f121, %f119, %f120;
	fma.rn.f32 	%f160, %f121, %f121, %f118;
	bar.sync 	0;
	add.s32 	%r56, %r56, 2;
$L__BB2_7:
	and.b32  	%r45, %r5, 1;
	setp.eq.b32 	%p6, %r45, 1;
	not.pred 	%p7, %p6;
	@%p7 bra 	$L__BB2_9;
	shl.b32 	%r46, %r56, 2;
	add.s32 	%r47, %r6, %r46;
	mul.wide.s32 	%rd14, %r47, 4;
	add.s64 	%rd15, %rd2, %rd14;
	ld.global.f32 	%f122, [%rd15];
	st.shared.f32 	[%r8], %f122;
	add.s32 	%r48, %r9, %r46;
	mul.wide.s32 	%rd16, %r48, 4;
	add.s64 	%rd17, %rd1, %rd16;
	ld.global.f32 	%f123, [%rd17];
	st.shared.f32 	[%r11], %f123;
	bar.sync 	0;
	ld.shared.f32 	%f124, [%r7];
	ld.shared.f32 	%f125, [%r10];
	sub.f32 	%f126, %f124, %f125;
	fma.rn.f32 	%f127, %f126, %f126, %f160;
	ld.shared.f32 	%f128, [%r7+4];
	ld.shared.f32 	%f129, [%r10+4];
	sub.f32 	%f130, %f128, %f129;
	fma.rn.f32 	%f131, %f130, %f130, %f127;
	ld.shared.f32 	%f132, [%r7+8];
	ld.shared.f32 	%f133, [%r10+8];
	sub.f32 	%f134, %f132, %f133;
	fma.rn.f32 	%f135, %f134, %f134, %f131;
	ld.shared.f32 	%f136, [%r7+12];
	ld.shared.f32 	%f137, [%r10+12];
	sub.f32 	%f138, %f136, %f137;
	fma.rn.f32 	%f160, %f138, %f138, %f135;
	bar.sync 	0;
$L__BB2_9:
	cvta.to.global.u64 	%rd18, %rd3;
	neg.f32 	%f139, %f160;
	add.f32 	%f140, %f10, %f10;
	mul.f32 	%f141, %f10, %f140;
	div.rn.f32 	%f142, %f139, %f141;
	fma.rn.f32 	%f143, %f142, 0f3BBB989D, 0f3F000000;
	cvt.sat.f32.f32 	%f144, %f143;
	mov.f32 	%f145, 0f4B400001;
	mov.f32 	%f146, 0f437C0000;
	fma.rm.f32 	%f147, %f144, %f146, %f145;
	add.f32 	%f148, %f147, 0fCB40007F;
	neg.f32 	%f149, %f148;
	fma.rn.f32 	%f150, %f142, 0f3FB8AA3B, %f149;
	fma.rn.f32 	%f151, %f142, 0f32A57060, %f150;
	mov.b32 	%r49, %f147;
	shl.b32 	%r50, %r49, 23;
	mov.b32 	%f152, %r50;
	ex2.approx.ftz.f32 	%f153, %f151;
	mul.f32 	%f154, %f153, %f152;
	mad.lo.s32 	%r51, %r25, %r3, %r4;
	mul.wide.s32 	%rd19, %r51, 4;
	add.s64 	%rd20, %rd18, %rd19;
	st.global.f32 	[%rd20], %f154;
	ret;

}
	// .globl	_Z19RBFKernel_Tilling_8fPfS_S_ii
.visible .entry _Z19RBFKernel_Tilling_8fPfS_S_ii(
	.param .f32 _Z19RBFKernel_Tilling_8fPfS_S_ii_param_0,
	.param .u64 .ptr .align 1 _Z19RBFKernel_Tilling_8fPfS_S_ii_param_1,
	.param .u64 .ptr .align 1 _Z19RBFKernel_Tilling_8fPfS_S_ii_param_2,
	.param .u64 .ptr .align 1 _Z19RBFKernel_Tilling_8fPfS_S_ii_param_3,
	.param .u32 _Z19RBFKernel_Tilling_8fPfS_S_ii_param_4,
	.param .u32 _Z19RBFKernel_Tilling_8fPfS_S_ii_param_5
)
{
	.reg .pred 	%p<8>;
	.reg .b32 	%r<58>;
	.reg .b32 	%f<273>;
	.reg .b64 	%rd<22>;
	// demoted variable
	.shared .align 4 .b8 _ZZ19RBFKernel_Tilling_8fPfS_S_iiE3Mds[256];
	// demoted variable
	.shared .align 4 .b8 _ZZ19RBFKernel_Tilling_8fPfS_S_iiE3Nds[256];
	ld.param.f32 	%f10, [_Z19RBFKernel_Tilling_8fPfS_S_ii_param_0];
	ld.param.u64 	%rd4, [_Z19RBFKernel_Tilling_8fPfS_S_ii_param_1];
	ld.param.u64 	%rd5, [_Z19RBFKernel_Tilling_8fPfS_S_ii_param_2];
	ld.param.u32 	%r24, [_Z19RBFKernel_Tilling_8fPfS_S_ii_param_4];
	cvta.to.global.u64 	%rd1, %rd5;
	cvta.to.global.u64 	%rd2, %rd4;
	mov.u32 	%r26, %ctaid.x;
	mov.u32 	%r27, %ctaid.y;
	mov.u32 	%r1, %tid.x;
	mov.u32 	%r2, %tid.y;
	shl.b32 	%r28, %r26, 3;
	add.s32 	%r3, %r28, %r1;
	shl.b32 	%r29, %r27, 3;
	add.s32 	%r4, %r29, %r2;
	shr.s32 	%r30, %r24, 31;
	shr.u32 	%r31, %r30, 29;
	add.s32 	%r32, %r24, %r31;
	shr.s32 	%r5, %r32, 3;
	setp.lt.s32 	%p1, %r24, 8;
	mov.f32 	%f272, 0f00000000;
	@%p1 bra 	$L__BB3_9;
	mad.lo.s32 	%r6, %r24, %r3, %r2;
	shl.b32 	%r34, %r1, 5;
	mov.u32 	%r35, _ZZ19RBFKernel_Tilling_8fPfS_S_iiE3Mds;
	add.s32 	%r7, %r35, %r34;
	shl.b32 	%r36, %r2, 2;
	add.s32 	%r8, %r7, %r36;
	mad.lo.s32 	%r9, %r24, %r4, %r1;
	shl.b32 	%r37, %r2, 5;
	mov.u32 	%r38, _ZZ19RBFKernel_Tilling_8fPfS_S_iiE3Nds;
	add.s32 	%r10, %r38, %r37;
	shl.b32 	%r39, %r1, 2;
	add.s32 	%r11, %r10, %r39;
	add.s32 	%r40, %r5, -1;
	setp.lt.u32 	%p2, %r40, 3;
	mov.f32 	%f272, 0f00000000;
	mov.b32 	%r57, 0;
	@%p2 bra 	$L__BB3_4;
	and.b32  	%r57, %r5, 268435452;
	neg.s32 	%r55, %r57;
	mov.f32 	%f272, 0f00000000;
	mov.u32 	%r53, %r6;
	mov.u32 	%r54, %r9;
$L__BB3_3:
	.pragma "nounroll";
	mul.wide.s32 	%rd6, %r53, 4;
	add.s64 	%rd7, %rd2, %rd6;
	ld.global.f32 	%f15, [%rd7];
	st.shared.f32 	[%r8], %f15;
	mul.wide.s32 	%rd8, %r54, 4;
	add.s64 	%rd9, %rd1, %rd8;
	ld.global.f32 	%f16, [%rd9];
	st.shared.f32 	[%r11], %f16;
	bar.sync 	0;
	ld.shared.f32 	%f17, [%r7];
	ld.shared.f32 	%f18, [%r10];
	sub.f32 	%f19, %f17, %f18;
	fma.rn.f32 	%f20, %f19, %f19, %f272;
	ld.shared.f32 	%f21, [%r7+4];
	ld.shared.f32 	%f22, [%r10+4];
	sub.f32 	%f23, %f21, %f22;
	fma.rn.f32 	%f24, %f23, %f23, %f20;
	ld.shared.f32 	%f25, [%r7+8];
	ld.shared.f32 	%f26, [%r10+8];
	sub.f32 	%f27, %f25, %f26;
	fma.rn.f32 	%f28, %f27, %f27, %f24;
	ld.shared.f32 	%f29, [%r7+12];
	ld.shared.f32 	%f30, [%r10+12];
	sub.f32 	%f31, %f29, %f30;
	fma.rn.f32 	%f32, %f31, %f31, %f28;
	ld.shared.f32 	%f33, [%r7+16];
	ld.shared.f32 	%f34, [%r10+16];
	sub.f32 	%f35, %f33, %f34;
	fma.rn.f32 	%f36, %f35, %f35, %f32;
	ld.shared.f32 	%f37, [%r7+20];
	ld.shared.f32 	%f38, [%r10+20];
	sub.f32 	%f39, %f37, %f38;
	fma.rn.f32 	%f40, %f39, %f39, %f36;
	ld.shared.f32 	%f41, [%r7+24];
	ld.shared.f32 	%f42, [%r10+24];
	sub.f32 	%f43, %f41, %f42;
	fma.rn.f32 	%f44, %f43, %f43, %f40;
	ld.shared.f32 	%f45, [%r7+28];
	ld.shared.f32 	%f46, [%r10+28];
	sub.f32 	%f47, %f45, %f46;
	fma.rn.f32 	%f48, %f47, %f47, %f44;
	bar.sync 	0;
	ld.global.f32 	%f49, [%rd7+32];
	st.shared.f32 	[%r8], %f49;
	ld.global.f32 	%f50, [%rd9+32];
	st.shared.f32 	[%r11], %f50;
	bar.sync 	0;
	ld.shared.f32 	%f51, [%r7];
	ld.shared.f32 	%f52, [%r10];
	sub.f32 	%f53, %f51, %f52;
	fma.rn.f32 	%f54, %f53, %f53, %f48;
	ld.shared.f32 	%f55, [%r7+4];
	ld.shared.f32 	%f56, [%r10+4];
	sub.f32 	%f57, %f55, %f56;
	fma.rn.f32 	%f58, %f57, %f57, %f54;
	ld.shared.f32 	%f59, [%r7+8];
	ld.shared.f32 	%f60, [%r10+8];
	sub.f32 	%f61, %f59, %f60;
	fma.rn.f32 	%f62, %f61, %f61, %f58;
	ld.shared.f32 	%f63, [%r7+12];
	ld.shared.f32 	%f64, [%r10+12];
	sub.f32 	%f65, %f63, %f64;
	fma.rn.f32 	%f66, %f65, %f65, %f62;
	ld.shared.f32 	%f67, [%r7+16];
	ld.shared.f32 	%f68, [%r10+16];
	sub.f32 	%f69, %f67, %f68;
	fma.rn.f32 	%f70, %f69, %f69, %f66;
	ld.shared.f32 	%f71, [%r7+20];
	ld.shared.f32 	%f72, [%r10+20];
	sub.f32 	%f73, %f71, %f72;
	fma.rn.f32 	%f74, %f73, %f73, %f70;
	ld.shared.f32 	%f75, [%r7+24];
	ld.shared.f32 	%f76, [%r10+24];
	sub.f32 	%f77, %f75, %f76;
	fma.rn.f32 	%f78, %f77, %f77, %f74;
	ld.shared.f32 	%f79, [%r7+28];
	ld.shared.f32 	%f80, [%r10+28];
	sub.f32 	%f81, %f79, %f80;
	fma.rn.f32 	%f82, %f81, %f81, %f78;
	bar.sync 	0;
	ld.global.f32 	%f83, [%rd7+64];
	st.shared.f32 	[%r8], %f83;
	ld.global.f32 	%f84, [%rd9+64];
	st.shared.f32 	[%r11], %f84;
	bar.sync 	0;
	ld.shared.f32 	%f85, [%r7];
	ld.shared.f32 	%f86, [%r10];
	sub.f32 	%f87, %f85, %f86;
	fma.rn.f32 	%f88, %f87, %f87, %f82;
	ld.shared.f32 	%f89, [%r7+4];
	ld.shared.f32 	%f90, [%r10+4];
	sub.f32 	%f91, %f89, %f90;
	fma.rn.f32 	%f92, %f91, %f91, %f88;
	ld.shared.f32 	%f93, [%r7+8];
	ld.shared.f32 	%f94, [%r10+8];
	sub.f32 	%f95, %f93, %f94;
	fma.rn.f32 	%f96, %f95, %f95, %f92;
	ld.shared.f32 	%f97, [%r7+12];
	ld.shared.f32 	%f98, [%r10+12];
	sub.f32 	%f99, %f97, %f98;
	fma.rn.f32 	%f100, %f99, %f99, %f96;
	ld.shared.f32 	%f101, [%r7+16];
	ld.shared.f32 	%f102, [%r10+16];
	sub.f32 	%f103, %f101, %f102;
	fma.rn.f32 	%f104, %f103, %f103, %f100;
	ld.shared.f32 	%f105, [%r7+20];
	ld.shared.f32 	%f106, [%r10+20];
	sub.f32 	%f107, %f105, %f106;
	fma.rn.f32 	%f108, %f107, %f107, %f104;
	ld.shared.f32 	%f109, [%r7+24];
	ld.shared.f32 	%f110, [%r10+24];
	sub.f32 	%f111, %f109, %f110;
	fma.rn.f32 	%f112, %f111, %f111, %f108;
	ld.shared.f32 	%f113, [%r7+28];
	ld.shared.f32 	%f114, [%r10+28];
	sub.f32 	%f115, %f113, %f114;
	fma.rn.f32 	%f116, %f115, %f115, %f112;
	bar.sync 	0;
	ld.global.f32 	%f117, [%rd7+96];
	st.shared.f32 	[%r8], %f117;
	ld.global.f32 	%f118, [%rd9+96];
	st.shared.f32 	[%r11], %f118;
	bar.sync 	0;
	ld.shared.f32 	%f119, [%r7];
	ld.shared.f32 	%f120, [%r10];
	sub.f32 	%f121, %f119, %f120;
	fma.rn.f32 	%f122, %f121, %f121, %f116;
	ld.shared.f32 	%f123, [%r7+4];
	ld.shared.f32 	%f124, [%r10+4];
	sub.f32 	%f125, %f123, %f124;
	fma.rn.f32 	%f126, %f125, %f125, %f122;
	ld.shared.f32 	%f127, [%r7+8];
	ld.shared.f32 	%f128, [%r10+8];
	sub.f32 	%f129, %f127, %f128;
	fma.rn.f32 	%f130, %f129, %f129, %f126;
	ld.shared.f32 	%f131, [%r7+12];
	ld.shared.f32 	%f132, [%r10+12];
	sub.f32 	%f133, %f131, %f132;
	fma.rn.f32 	%f134, %f133, %f133, %f130;
	ld.shared.f32 	%f135, [%r7+16];
	ld.shared.f32 	%f136, [%r10+16];
	sub.f32 	%f137, %f135, %f136;
	fma.rn.f32 	%f138, %f137, %f137, %f134;
	ld.shared.f32 	%f139, [%r7+20];
	ld.shared.f32 	%f140, [%r10+20];
	sub.f32 	%f141, %f139, %f140;
	fma.rn.f32 	%f142, %f141, %f141, %f138;
	ld.shared.f32 	%f143, [%r7+24];
	ld.shared.f32 	%f144, [%r10+24];
	sub.f32 	%f145, %f143, %f144;
	fma.rn.f32 	%f146, %f145, %f145, %f142;
	ld.shared.f32 	%f147, [%r7+28];
	ld.shared.f32 	%f148, [%r10+28];
	sub.f32 	%f149, %f147, %f148;
	fma.rn.f32 	%f272, %f149, %f149, %f146;
	bar.sync 	0;
	add.s32 	%r55, %r55, 4;
	add.s32 	%r54, %r54, 32;
	add.s32 	%r53, %r53, 32;
	setp.ne.s32 	%p3, %r55, 0;
	@%p3 bra 	$L__BB3_3;
$L__BB3_4:
	and.b32  	%r21, %r5, 3;
	setp.eq.s32 	%p4, %r21, 0;
	@%p4 bra 	$L__BB3_9;
	setp.eq.s32 	%p5, %r21, 1;
	@%p5 bra 	$L__BB3_7;
	shl.b32 	%r42, %r57, 3;
	add.s32 	%r43, %r6, %r42;
	mul.wide.s32 	%rd10, %r43, 4;
	add.s64 	%rd11, %rd2, %rd10;
	ld.global.f32 	%f151, [%rd11];
	st.shared.f32 	[%r8], %f151;
	add.s32 	%r44, %r9, %r42;
	mul.wide.s32 	%rd12, %r44, 4;
	add.s64 	%rd13, %rd1, %rd12;
	ld.global.f32 	%f152, [%rd13];
	st.shared.f32 	[%r11], %f152;
	bar.sync 	0;
	ld.shared.f32 	%f153, [%r7];
	ld.shared.f32 	%f154, [%r10];
	sub.f32 	%f155, %f153, %f154;
	fma.rn.f32 	%f156, %f155, %f155, %f272;
	ld.shared.f32 	%f157, [%r7+4];
	ld.shared.f32 	%f158, [%r10+4];
	sub.f32 	%f159, %f157, %f158;
	fma.rn.f32 	%f160, %f159, %f159, %f156;
	ld.shared.f32 	%f161, [%r7+8];
	ld.shared.f32 	%f162, [%r10+8];
	sub.f32 	%f163, %f161, %f162;
	fma.rn.f32 	%f164, %f163, %f163, %f160;
	ld.shared.f32 	%f165, [%r7+12];
	ld.shared.f32 	%f166, [%r10+12];
	sub.f32 	%f167, %f165, %f166;
	fma.rn.f32 	%f168, %f167, %f167, %f164;
	ld.shared.f32 	%f169, [%r7+16];
	ld.shared.f32 	%f170, [%r10+16];
	sub.f32 	%f171, %f169, %f170;
	fma.rn.f32 	%f172, %f171, %f171, %f168;
	ld.shared.f32 	%f173, [%r7+20];
	ld.shared.f32 	%f174, [%r10+20];
	sub.f32 	%f175, %f173, %f174;
	fma.rn.f32 	%f176, %f175, %f175, %f172;
	ld.shared.f32 	%f177, [%r7+24];
	ld.shared.f32 	%f178, [%r10+24];
	sub.f32 	%f179, %f177, %f178;
	fma.rn.f32 	%f180, %f179, %f179, %f176;
	ld.shared.f32 	%f181, [%r7+28];
	ld.shared.f32 	%f182, [%r10+28];
	sub.f32 	%f183, %f181, %f182;
	fma.rn.f32 	%f184, %f183, %f183, %f180;
	bar.sync 	0;
	ld.global.f32 	%f185, [%rd11+32];
	st.shared.f32 	[%r8], %f185;
	ld.global.f32 	%f186, [%rd13+32];
	st.shared.f32 	[%r11], %f186;
	bar.sync 	0;
	ld.shared.f32 	%f187, [%r7];
	ld.shared.f32 	%f188, [%r10];
	sub.f32 	%f189, %f187, %f188;
	fma.rn.f32 	%f190, %f189, %f189, %f184;
	ld.shared.f32 	%f191, [%r7+4];
	ld.shared.f32 	%f192, [%r10+4];
	sub.f32 	%f193, %f191, %f192;
	fma.rn.f32 	%f194, %f193, %f193, %f190;
	ld.shared.f32 	%f195, [%r7+8];
	ld.shared.f32 	%f196, [%r10+8];
	sub.f32 	%f197, %f195, %f196;
	fma.rn.f32 	%f198, %f197, %f197, %f194;
	ld.shared.f32 	%f199, [%r7+12];
	ld.shared.f32 	%f200, [%r10+12];
	sub.f32 	%f201, %f199, %f200;
	fma.rn.f32 	%f202, %f201, %f201, %f198;
	ld.shared.f32 	%f203, [%r7+16];
	ld.shared.f32 	%f204, [%r10+16];
	sub.f32 	%f205, %f203, %f204;
	fma.rn.f32 	%f206, %f205, %f205, %f202;
	ld.shared.f32 	%f207, [%r7+20];
	ld.shared.f32 	%f208, [%r10+20];
	sub.f32 	%f209, %f207, %f208;
	fma.rn.f32 	%f210, %f209, %f209, %f206;
	ld.shared.f32 	%f211, [%r7+24];
	ld.shared.f32 	%f212, [%r10+24];
	sub.f32 	%f213, %f211, %f212;
	fma.rn.f32 	%f214, %f213, %f213, %f210;
	ld.shared.f32 	%f215, [%r7+28];
	ld.shared.f32 	%f216, [%r10+28];
	sub.f32 	%f217, %f215, %f216;
	fma.rn.f32 	%f272, %f217, %f217, %f214;
	bar.sync 	0;
	add.s32 	%r57, %r57, 2;
$L__BB3_7:
	and.b32  	%r45, %r5, 1;
	setp.eq.b32 	%p6, %r45, 1;
	not.pred 	%p7, %p6;
	@%p7 bra 	$L__BB3_9;
	shl.b32 	%r46, %r57, 3;
	add.s32 	%r47, %r6, %r46;
	mul.wide.s32 	%rd14, %r47, 4;
	add.s64 	%rd15, %rd2, %rd14;
	ld.global.f32 	%f218, [%rd15];
	st.shared.f32 	[%r8], %f218;
	add.s32 	%r48, %r9, %r46;
	mul.wide.s32 	%rd16, %r48, 4;
	add.s64 	%rd17, %rd1, %rd16;
	ld.global.f32 	%f219, [%rd17];
	st.shared.f32 	[%r11], %f219;
	bar.sync 	0;
	ld.shared.f32 	%f220, [%r7];
	ld.shared.f32 	%f221, [%r10];
	sub.f32 	%f222, %f220, %f221;
	fma.rn.f32 	%f223, %f222, %f222, %f272;
	ld.shared.f32 	%f224, [%r7+4];
	ld.shared.f32 	%f225, [%r10+4];
	sub.f32 	%f226, %f224, %f225;
	fma.rn.f32 	%f227, %f226, %f226, %f223;
	ld.shared.f32 	%f228, [%r7+8];
	ld.shared.f32 	%f229, [%r10+8];
	sub.f32 	%f230, %f228, %f229;
	fma.rn.f32 	%f231, %f230, %f230, %f227;
	ld.shared.f32 	%f232, [%r7+12];
	ld.shared.f32 	%f233, [%r10+12];
	sub.f32 	%f234, %f232, %f233;
	fma.rn.f32 	%f235, %f234, %f234, %f231;
	ld.shared.f32 	%f236, [%r7+16];
	ld.shared.f32 	%f237, [%r10+16];
	sub.f32 	%f238, %f236, %f237;
	fma.rn.f32 	%f239, %f238, %f238, %f235;
	ld.shared.f32 	%f240, [%r7+20];
	ld.shared.f32 	%f241, [%r10+20];
	sub.f32 	%f242, %f240, %f241;
	fma.rn.f32 	%f243, %f242, %f242, %f239;
	ld.shared.f32 	%f244, [%r7+24];
	ld.shared.f32 	%f245, [%r10+24];
	sub.f32 	%f246, %f244, %f245;
	fma.rn.f32 	%f247, %f246, %f246, %f243;
	ld.shared.f32 	%f248, [%r7+28];
	ld.shared.f32 	%f249, [%r10+28];
	sub.f32 	%f250, %f248, %f249;
	fma.rn.f32 	%f272, %f250, %f250, %f247;
	bar.sync 	0;
$L__BB3_9:
	ld.param.u32 	%r52, [_Z19RBFKernel_Tilling_8fPfS_S_ii_param_5];
	ld.param.u64 	%rd21, [_Z19RBFKernel_Tilling_8fPfS_S_ii_param_3];
	cvta.to.global.u64 	%rd18, %rd21;
	neg.f32 	%f251, %f272;
	add.f32 	%f252, %f10, %f10;
	mul.f32 	%f253, %f10, %f252;
	div.rn.f32 	%f254, %f251, %f253;
	fma.rn.f32 	%f255, %f254, 0f3BBB989D, 0f3F000000;
	cvt.sat.f32.f32 	%f256, %f255;
	mov.f32 	%f257, 0f4B400001;
	mov.f32 	%f258, 0f437C0000;
	fma.rm.f32 	%f259, %f256, %f258, %f257;
	add.f32 	%f260, %f259, 0fCB40007F;
	neg.f32 	%f261, %f260;
	fma.rn.f32 	%f262, %f254, 0f3FB8AA3B, %f261;
	fma.rn.f32 	%f263, %f254, 0f32A57060, %f262;
	mov.b32 	%r49, %f259;
	shl.b32 	%r50, %r49, 23;
	mov.b32 	%f264, %r50;
	ex2.approx.ftz.f32 	%f265, %f263;
	mul.f32 	%f266, %f265, %f264;
	mad.lo.s32 	%r51, %r52, %r3, %r4;
	mul.wide.s32 	%rd19, %r51, 4;
	add.s64 	%rd20, %rd18, %rd19;
	st.global.f32 	[%rd20], %f266;
	ret;

}
	// .globl	_Z20RBFKernel_Tilling_16fPfS_S_ii
.visible .entry _Z20RBFKernel_Tilling_16fPfS_S_ii(
	.param .f32 _Z20RBFKernel_Tilling_16fPfS_S_ii_param_0,
	.param .u64 .ptr .align 1 _Z20RBFKernel_Tilling_16fPfS_S_ii_param_1,
	.param .u64 .ptr .align 1 _Z20RBFKernel_Tilling_16fPfS_S_ii_param_2,
	.param .u64 .ptr .align 1 _Z20RBFKernel_Tilling_16fPfS_S_ii_param_3,
	.param .u32 _Z20RBFKernel_Tilling_16fPfS_S_ii_param_4,
	.param .u32 _Z20RBFKernel_Tilling_16fPfS_S_ii_param_5
)
{
	.reg .pred 	%p<3>;
	.reg .b32 	%r<40>;
	.reg .b32 	%f<90>;
	.reg .b64 	%rd<13>;
	// demoted variable
	.shared .align 4 .b8 _ZZ20RBFKernel_Tilling_16fPfS_S_iiE3Mds[1024];
	// demoted variable
	.shared .align 4 .b8 _ZZ20RBFKernel_Tilling_16fPfS_S_iiE3Nds[1024];
	ld.param.f32 	%f4, [_Z20RBFKernel_Tilling_16fPfS_S_ii_param_0];
	ld.param.u64 	%rd3, [_Z20RBFKernel_Tilling_16fPfS_S_ii_param_1];
	ld.param.u64 	%rd4, [_Z20RBFKernel_Tilling_16fPfS_S_ii_param_2];
	ld.param.u64 	%rd5, [_Z20RBFKernel_Tilling_16fPfS_S_ii_param_3];
	ld.param.u32 	%r18, [_Z20RBFKernel_Tilling_16fPfS_S_ii_param_4];
	ld.param.u32 	%r19, [_Z20RBFKernel_Tilling_16fPfS_S_ii_param_5];
	mov.u32 	%r20, %ctaid.x;
	mov.u32 	%r21, %ctaid.y;
	mov.u32 	%r1, %tid.x;
	mov.u32 	%r2, %tid.y;
	shl.b32 	%r22, %r20, 4;
	add.s32 	%r3, %r22, %r1;
	shl.b32 	%r23, %r21, 4;
	add.s32 	%r4, %r23, %r2;
	setp.lt.s32 	%p1, %r18, 16;
	mov.f32 	%f89, 0f00000000;
	@%p1 bra 	$L__BB4_3;
	shl.b32 	%r24, %r1, 6;
	mov.u32 	%r25, _ZZ20RBFKernel_Tilling_16fPfS_S_iiE3Mds;
	add.s32 	%r5, %r25, %r24;
	shl.b32 	%r26, %r2, 2;
	add.s32 	%r6, %r5, %r26;
	shl.b32 	%r27, %r2, 6;
	mov.u32 	%r28, _ZZ20RBFKernel_Tilling_16fPfS_S_iiE3Nds;
	add.s32 	%r7, %r28, %r27;
	shl.b32 	%r29, %r1, 2;
	add.s32 	%r8, %r7, %r29;
	shr.s32 	%r30, %r18, 31;
	shr.u32 	%r31, %r30, 28;
	add.s32 	%r32, %r18, %r31;
	shr.s32 	%r33, %r32, 4;
	neg.s32 	%r39, %r33;
	mad.lo.s32 	%r38, %r18, %r4, %r1;
	mad.lo.s32 	%r37, %r18, %r3, %r2;
	cvta.to.global.u64 	%rd1, %rd3;
	cvta.to.global.u64 	%rd2, %rd4;
	mov.f32 	%f89, 0f00000000;
$L__BB4_2:
	mul.wide.s32 	%rd6, %r38, 4;
	add.s64 	%rd7, %rd2, %rd6;
	mul.wide.s32 	%rd8, %r37, 4;
	add.s64 	%rd9, %rd1, %rd8;
	ld.global.f32 	%f7, [%rd9];
	st.shared.f32 	[%r6], %f7;
	ld.global.f32 	%f8, [%rd7];
	st.shared.f32 	[%r8], %f8;
	bar.sync 	0;
	ld.shared.f32 	%f9, [%r5];
	ld.shared.f32 	%f10, [%r7];
	sub.f32 	%f11, %f9, %f10;
	fma.rn.f32 	%f12, %f11, %f11, %f89;
	ld.shared.f32 	%f13, [%r5+4];
	ld.shared.f32 	%f14, [%r7+4];
	sub.f32 	%f15, %f13, %f14;
	fma.rn.f32 	%f16, %f15, %f15, %f12;
	ld.shared.f32 	%f17, [%r5+8];
	ld.shared.f32 	%f18, [%r7+8];
	sub.f32 	%f19, %f17, %f18;
	fma.rn.f32 	%f20, %f19, %f19, %f16;
	ld.shared.f32 	%f21, [%r5+12];
	ld.shared.f32 	%f22, [%r7+12];
	sub.f32 	%f23, %f21, %f22;
	fma.rn.f32 	%f24, %f23, %f23, %f20;
	ld.shared.f32 	%f25, [%r5+16];
	ld.shared.f32 	%f26, [%r7+16];
	sub.f32 	%f27, %f25, %f26;
	fma.rn.f32 	%f28, %f27, %f27, %f24;
	ld.shared.f32 	%f29, [%r5+20];
	ld.shared.f32 	%f30, [%r7+20];
	sub.f32 	%f31, %f29, %f30;
	fma.rn.f32 	%f32, %f31, %f31, %f28;
	ld.shared.f32 	%f33, [%r5+24];
	ld.shared.f32 	%f34, [%r7+24];
	sub.f32 	%f35, %f33, %f34;
	fma.rn.f32 	%f36, %f35, %f35, %f32;
	ld.shared.f32 	%f37, [%r5+28];
	ld.shared.f32 	%f38, [%r7+28];
	sub.f32 	%f39, %f37, %f38;
	fma.rn.f32 	%f40, %f39, %f39, %f36;
	ld.shared.f32 	%f41, [%r5+32];
	ld.shared.f32 	%f42, [%r7+32];
	sub.f32 	%f43, %f41, %f42;
	fma.rn.f32 	%f44, %f43, %f43, %f40;
	ld.shared.f32 	%f45, [%r5+36];
	ld.shared.f32 	%f46, [%r7+36];
	sub.f32 	%f47, %f45, %f46;
	fma.rn.f32 	%f48, %f47, %f47, %f44;
	ld.shared.f32 	%f49, [%r5+40];
	ld.shared.f32 	%f50, [%r7+40];
	sub.f32 	%f51, %f49, %f50;
	fma.rn.f32 	%f52, %f51, %f51, %f48;
	ld.shared.f32 	%f53, [%r5+44];
	ld.shared.f32 	%f54, [%r7+44];
	sub.f32 	%f55, %f53, %f54;
	fma.rn.f32 	%f56, %f55, %f55, %f52;
	ld.shared.f32 	%f57, [%r5+48];
	ld.shared.f32 	%f58, [%r7+48];
	sub.f32 	%f59, %f57, %f58;
	fma.rn.f32 	%f60, %f59, %f59, %f56;
	ld.shared.f32 	%f61, [%r5+52];
	ld.shared.f32 	%f62, [%r7+52];
	sub.f32 	%f63, %f61, %f62;
	fma.rn.f32 	%f64, %f63, %f63, %f60;
	ld.shared.f32 	%f65, [%r5+56];
	ld.shared.f32 	%f66, [%r7+56];
	sub.f32 	%f67, %f65, %f66;
	fma.rn.f32 	%f68, %f67, %f67, %f64;
	ld.shared.f32 	%f69, [%r5+60];
	ld.shared.f32 	%f70, [%r7+60];
	sub.f32 	%f71, %f69, %f70;
	fma.rn.f32 	%f89, %f71, %f71, %f68;
	bar.sync 	0;
	add.s32 	%r39, %r39, 1;
	setp.ne.s32 	%p2, %r39, 0;
	add.s32 	%r38, %r38, 16;
	add.s32 	%r37, %r37, 16;
	@%p2 bra 	$L__BB4_2;
$L__BB4_3:
	cvta.to.global.u64 	%rd10, %rd5;
	neg.f32 	%f72, %f89;
	add.f32 	%f73, %f4, %f4;
	mul.f32 	%f74, %f4, %f73;
	div.rn.f32 	%f75, %f72, %f74;
	fma.rn.f32 	%f76, %f75, 0f3BBB989D, 0f3F000000;
	cvt.sat.f32.f32 	%f77, %f76;
	mov.f32 	%f78, 0f4B400001;
	mov.f32 	%f79, 0f437C0000;
	fma.rm.f32 	%f80, %f77, %f79, %f78;
	add.f32 	%f81, %f80, 0fCB40007F;
	neg.f32 	%f82, %f81;
	fma.rn.f32 	%f83, %f75, 0f3FB8AA3B, %f82;
	fma.rn.f32 	%f84, %f75, 0f32A57060, %f83;
	mov.b32 	%r34, %f80;
	shl.b32 	%r35, %r34, 23;
	mov.b32 	%f85, %r35;
	ex2.approx.ftz.f32 	%f86, %f84;
	mul.f32 	%f87, %f86, %f85;
	mad.lo.s32 	%r36, %r19, %r3, %r4;
	mul.wide.s32 	%rd11, %r36, 4;
	add.s64 	%rd12, %rd10, %rd11;
	st.global.f32 	[%rd12], %f87;
	ret;

}
	// .globl	_Z20RBFKernel_Tilling_32fPfS_S_ii
.visible .entry _Z20RBFKernel_Tilling_32fPfS_S_ii(
	.param .f32 _Z20RBFKernel_Tilling_32fPfS_S_ii_param_0,
	.param .u64 .ptr .align 1 _Z20RBFKernel_Tilling_32fPfS_S_ii_param_1,
	.param .u64 .ptr .align 1 _Z20RBFKernel_Tilling_32fPfS_S_ii_param_2,
	.param .u64 .ptr .align 1 _Z20RBFKernel_Tilling_32fPfS_S_ii_param_3,
	.param .u32 _Z20RBFKernel_Tilling_32fPfS_S_ii_param_4,
	.param .u32 _Z20RBFKernel_Tilling_32fPfS_S_ii_param_5
)
{
	.reg .pred 	%p<3>;
	.reg .b32 	%r<40>;
	.reg .b32 	%f<154>;
	.reg .b64 	%rd<13>;
	// demoted variable
	.shared .align 4 .b8 _ZZ20RBFKernel_Tilling_32fPfS_S_iiE3Mds[4096];
	// demoted variable
	.shared .align 4 .b8 _ZZ20RBFKernel_Tilling_32fPfS_S_iiE3Nds[4096];
	ld.param.f32 	%f4, [_Z20RBFKernel_Tilling_32fPfS_S_ii_param_0];
	ld.param.u64 	%rd3, [_Z20RBFKernel_Tilling_32fPfS_S_ii_param_1];
	ld.param.u64 	%rd4, [_Z20RBFKernel_Tilling_32fPfS_S_ii_param_2];
	ld.param.u64 	%rd5, [_Z20RBFKernel_Tilling_32fPfS_S_ii_param_3];
	ld.param.u32 	%r18, [_Z20RBFKernel_Tilling_32fPfS_S_ii_param_4];
	ld.param.u32 	%r19, [_Z20RBFKernel_Tilling_32fPfS_S_ii_param_5];
	mov.u32 	%r20, %ctaid.x;
	mov.u32 	%r21, %ctaid.y;
	mov.u32 	%r1, %tid.x;
	mov.u32 	%r2, %tid.y;
	shl.b32 	%r22, %r20, 5;
	add.s32 	%r3, %r22, %r1;
	shl.b32 	%r23, %r21, 5;
	add.s32 	%r4, %r23, %r2;
	setp.lt.s32 	%p1, %r18, 32;
	mov.f32 	%f153, 0f00000000;
	@%p1 bra 	$L__BB5_3;
	shl.b32 	%r24, %r1, 7;
	mov.u32 	%r25, _ZZ20RBFKernel_Tilling_32fPfS_S_iiE3Mds;
	add.s32 	%r5, %r25, %r24;
	shl.b32 	%r26, %r2, 2;
	add.s32 	%r6, %r5, %r26;
	shl.b32 	%r27, %r2, 7;
	mov.u32 	%r28, _ZZ20RBFKernel_Tilling_32fPfS_S_iiE3Nds;
	add.s32 	%r7, %r28, %r27;
	shl.b32 	%r29, %r1, 2;
	add.s32 	%r8, %r7, %r29;
	shr.s32 	%r30, %r18, 31;
	shr.u32 	%r31, %r30, 27;
	add.s32 	%r32, %r18, %r31;
	shr.s32 	%r33, %r32, 5;
	neg.s32 	%r39, %r33;
	mad.lo.s32 	%r38, %r18, %r4, %r1;
	mad.lo.s32 	%r37, %r18, %r3, %r2;
	cvta.to.global.u64 	%rd1, %rd3;
	cvta.to.global.u64 	%rd2, %rd4;
	mov.f32 	%f153, 0f00000000;
$L__BB5_2:
	mul.wide.s32 	%rd6, %r38, 4;
	add.s64 	%rd7, %rd2, %rd6;
	mul.wide.s32 	%rd8, %r37, 4;
	add.s64 	%rd9, %rd1, %rd8;
	ld.global.f32 	%f7, [%rd9];
	st.shared.f32 	[%r6], %f7;
	ld.global.f32 	%f8, [%rd7];
	st.shared.f32 	[%r8], %f8;
	bar.sync 	0;
	ld.shared.f32 	%f9, [%r5];
	ld.shared.f32 	%f10, [%r7];
	sub.f32 	%f11, %f9, %f10;
	fma.rn.f32 	%f12, %f11, %f11, %f153;
	ld.shared.f32 	%f13, [%r5+4];
	ld.shared.f32 	%f14, [%r7+4];
	sub.f32 	%f15, %f13, %f14;
	fma.rn.f32 	%f16, %f15, %f15, %f12;
	ld.shared.f32 	%f17, [%r5+8];
	ld.shared.f32 	%f18, [%r7+8];
	sub.f32 	%f19, %f17, %f18;
	fma.rn.f32 	%f20, %f19, %f19, %f16;
	ld.shared.f32 	%f21, [%r5+12];
	ld.shared.f32 	%f22, [%r7+12];
	sub.f32 	%f23, %f21, %f22;
	fma.rn.f32 	%f24, %f23, %f23, %f20;
	ld.shared.f32 	%f25, [%r5+16];
	ld.shared.f32 	%f26, [%r7+16];
	sub.f32 	%f27, %f25, %f26;
	fma.rn.f32 	%f28, %f27, %f27, %f24;
	ld.shared.f32 	%f29, [%r5+20];
	ld.shared.f32 	%f30, [%r7+20];
	sub.f32 	%f31, %f29, %f30;
	fma.rn.f32 	%f32, %f31, %f31, %f28;
	ld.shared.f32 	%f33, [%r5+24];
	ld.shared.f32 	%f34, [%r7+24];
	sub.f32 	%f35, %f33, %f34;
	fma.rn.f32 	%f36, %f35, %f35, %f32;
	ld.shared.f32 	%f37, [%r5+28];
	ld.shared.f32 	%f38, [%r7+28];
	sub.f32 	%f39, %f37, %f38;
	fma.rn.f32 	%f40, %f39, %f39, %f36;
	ld.shared.f32 	%f41, [%r5+32];
	ld.shared.f32 	%f42, [%r7+32];
	sub.f32 	%f43, %f41, %f42;
	fma.rn.f32 	%f44, %f43, %f43, %f40;
	ld.shared.f32 	%f45, [%r5+36];
	ld.shared.f32 	%f46, [%r7+36];
	sub.f32 	%f47, %f45, %f46;
	fma.rn.f32 	%f48, %f47, %f47, %f44;
	ld.shared.f32 	%f49, [%r5+40];
	ld.shared.f32 	%f50, [%r7+40];
	sub.f32 	%f51, %f49, %f50;
	fma.rn.f32 	%f52, %f51, %f51, %f48;
	ld.shared.f32 	%f53, [%r5+44];
	ld.shared.f32 	%f54, [%r7+44];
	sub.f32 	%f55, %f53, %f54;
	fma.rn.f32 	%f56, %f55, %f55, %f52;
	ld.shared.f32 	%f57, [%r5+48];
	ld.shared.f32 	%f58, [%r7+48];
	sub.f32 	%f59, %f57, %f58;
	fma.rn.f32 	%f60, %f59, %f59, %f56;
	ld.shared.f32 	%f61, [%r5+52];
	ld.shared.f32 	%f62, [%r7+52];
	sub.f32 	%f63, %f61, %f62;
	fma.rn.f32 	%f64, %f63, %f63, %f60;
	ld.shared.f32 	%f65, [%r5+56];
	ld.shared.f32 	%f66, [%r7+56];
	sub.f32 	%f67, %f65, %f66;
	fma.rn.f32 	%f68, %f67, %f67, %f64;
	ld.shared.f32 	%f69, [%r5+60];
	ld.shared.f32 	%f70, [%r7+60];
	sub.f32 	%f71, %f69, %f70;
	fma.rn.f32 	%f72, %f71, %f71, %f68;
	ld.shared.f32 	%f73, [%r5+64];
	ld.shared.f32 	%f74, [%r7+64];
	sub.f32 	%f75, %f73, %f74;
	fma.rn.f32 	%f76, %f75, %f75, %f72;
	ld.shared.f32 	%f77, [%r5+68];
	ld.shared.f32 	%f78, [%r7+68];
	sub.f32 	%f79, %f77, %f78;
	fma.rn.f32 	%f80, %f79, %f79, %f76;
	ld.shared.f32 	%f81, [%r5+72];
	ld.shared.f32 	%f82, [%r7+72];
	sub.f32 	%f83, %f81, %f82;
	fma.rn.f32 	%f84, %f83, %f83, %f80;
	ld.shared.f32 	%f85, [%r5+76];
	ld.shared.f32 	%f86, [%r7+76];
	sub.f32 	%f87, %f85, %f86;
	fma.rn.f32 	%f88, %f87, %f87, %f84;
	ld.shared.f32 	%f89, [%r5+80];
	ld.shared.f32 	%f90, [%r7+80];
	sub.f32 	%f91, %f89, %f90;
	fma.rn.f32 	%f92, %f91, %f91, %f88;
	ld.shared.f32 	%f93, [%r5+84];
	ld.shared.f32 	%f94, [%r7+84];
	sub.f32 	%f95, %f93, %f94;
	fma.rn.f32 	%f96, %f95, %f95, %f92;
	ld.shared.f32 	%f97, [%r5+88];
	ld.shared.f32 	%f98, [%r7+88];
	sub.f32 	%f99, %f97, %f98;
	fma.rn.f32 	%f100, %f99, %f99, %f96;
	ld.shared.f32 	%f101, [%r5+92];
	ld.shared.f32 	%f102, [%r7+92];
	sub.f32 	%f103, %f101, %f102;
	fma.rn.f32 	%f104, %f103, %f103, %f100;
	ld.shared.f32 	%f105, [%r5+96];
	ld.shared.f32 	%f106, [%r7+96];
	sub.f32 	%f107, %f105, %f106;
	fma.rn.f32 	%f108, %f107, %f107, %f104;
	ld.shared.f32 	%f109, [%r5+100];
	ld.shared.f32 	%f110, [%r7+100];
	sub.f32 	%f111, %f109, %f110;
	fma.rn.f32 	%f112, %f111, %f111, %f108;
	ld.shared.f32 	%f113, [%r5+104];
	ld.shared.f32 	%f114, [%r7+104];
	sub.f32 	%f115, %f113, %f114;
	fma.rn.f32 	%f116, %f115, %f115, %f112;
	ld.shared.f32 	%f117, [%r5+108];
	ld.shared.f32 	%f118, [%r7+108];
	sub.f32 	%f119, %f117, %f118;
	fma.rn.f32 	%f120, %f119, %f119, %f116;
	ld.shared.f32 	%f121, [%r5+112];
	ld.shared.f32 	%f122, [%r7+112];
	sub.f32 	%f123, %f121, %f122;
	fma.rn.f32 	%f124, %f123, %f123, %f120;
	ld.shared.f32 	%f125, [%r5+116];
	ld.shared.f32 	%f126, [%r7+116];
	sub.f32 	%f127, %f125, %f126;
	fma.rn.f32 	%f128, %f127, %f127, %f124;
	ld.shared.f32 	%f129, [%r5+120];
	ld.shared.f32 	%f130, [%r7+120];
	sub.f32 	%f131, %f129, %f130;
	fma.rn.f32 	%f132, %f131, %f131, %f128;
	ld.shared.f32 	%f133, [%r5+124];
	ld.shared.f32 	%f134, [%r7+124];
	sub.f32 	%f135, %f133, %f134;
	fma.rn.f32 	%f153, %f135, %f135, %f132;
	bar.sync 	0;
	add.s32 	%r39, %r39, 1;
	setp.ne.s32 	%p2, %r39, 0;
	add.s32 	%r38, %r38, 32;
	add.s32 	%r37, %r37, 32;
	@%p2 bra 	$L__BB5_2;
$L__BB5_3:
	cvta.to.global.u64 	%rd10, %rd5;
	neg.f32 	%f136, %f153;
	add.f32 	%f137, %f4, %f4;
	mul.f32 	%f138, %f4, %f137;
	div.rn.f32 	%f139, %f136, %f138;
	fma.rn.f32 	%f140, %f139, 0f3BBB989D, 0f3F000000;
	cvt.sat.f32.f32 	%f141, %f140;
	mov.f32 	%f142, 0f4B400001;
	mov.f32 	%f143, 0f437C0000;
	fma.rm.f32 	%f144, %f141, %f143, %f142;
	add.f32 	%f145, %f144, 0fCB40007F;
	neg.f32 	%f146, %f145;
	fma.rn.f32 	%f147, %f139, 0f3FB8AA3B, %f146;
	fma.rn.f32 	%f148, %f139, 0f32A57060, %f147;
	mov.b32 	%r34, %f144;
	shl.b32 	%r35, %r34, 23;
	mov.b32 	%f149, %r35;
	ex2.approx.ftz.f32 	%f150, %f148;
	mul.f32 	%f151, %f150, %f149;
	mad.lo.s32 	%r36, %r19, %r3, %r4;
	mul.wide.s32 	%rd11, %r36, 4;
	add.s64 	%rd12, %rd10, %rd11;
	st.global.f32 	[%rd12], %f151;
	ret;

}


// ===== COMPILED SASS (sm_100) =====

	.target	sm_100

	.elftype	@"ET_EXEC"


//--------------------- .note.nv.tkinfo           --------------------------
	.section	.note.nv.tkinfo,"",@"SHT_NOTE"
	.sectionflags	@"SHF_NOTE_NV_TKINFO"
	.tkinfo
        /*0018*/ 	.word	0x00000002
        /*0030*/ 	.string	""
        /*0030*/ 	.string	"ptxas"
        /*0030*/ 	.string	"Cuda compilation tools, release 13.0, V13.0.88"
        /*0030*/ 	.string	"Build cuda_13.0.r13.0/compiler.36424714_0"
        /*0030*/ 	.string	"-arch sm_100 -m 64 "



//--------------------- .note.nv.cuinfo           --------------------------
	.section	.note.nv.cuinfo,"",@"SHT_NOTE"
	.sectionflags	@"SHF_NOTE_NV_CUINFO"
        /*0018*/ 	.short	0x0002
        /*001a*/ 	.short	0x0064
        /*001c*/ 	.short	0x0082
	.zero		2


//--------------------- .nv.info                  --------------------------
	.section	.nv.info,"",@"SHT_CUDA_INFO"
	.align	4


	//----- nvinfo : EIATTR_REGCOUNT
	.align		4
        /*0000*/ 	.byte	0x04, 0x2f
        /*0002*/ 	.short	(.L_1 - .L_0)
	.align		4
.L_0:
        /*0004*/ 	.word	index@(_Z16RBFKernel_SimplefPfS_S_ii)
        /*0008*/ 	.word	0x0000001c


	//----- nvinfo : EIATTR_FRAME_SIZE
	.align		4
.L_1:
        /*000c*/ 	.byte	0x04, 0x11
        /*000e*/ 	.short	(.L_3 - .L_2)
	.align		4
.L_2:
        /*0010*/ 	.word	index@($__internal_5_$__cuda_sm3x_div_rn_noftz_f32_slowpath)
        /*0014*/ 	.word	0x00000000


	//----- nvinfo : EIATTR_FRAME_SIZE
	.align		4
.L_3:
        /*0018*/ 	.byte	0x04, 0x11
        /*001a*/ 	.short	(.L_5 - .L_4)
	.align		4
.L_4:
        /*001c*/ 	.word	index@(_Z16RBFKernel_SimplefPfS_S_ii)
        /*0020*/ 	.word	0x00000000


	//----- nvinfo : EIATTR_REGCOUNT
	.align		4
.L_5:
        /*0024*/ 	.byte	0x04, 0x2f
        /*0026*/ 	.short	(.L_7 - .L_6)
	.align		4
.L_6:
        /*0028*/ 	.word	index@(_Z19RBFKernel_Tilling_2fPfS_S_ii)
        /*002c*/ 	.word	0x00000020


	//----- nvinfo : EIATTR_FRAME_SIZE
	.align		4
.L_7:
        /*0030*/ 	.byte	0x04, 0x11
        /*0032*/ 	.short	(.L_9 - .L_8)
	.align		4
.L_8:
        /*0034*/ 	.word	index@($__internal_4_$__cuda_sm3x_div_rn_noftz_f32_slowpath)
        /*0038*/ 	.word	0x00000000


	//----- nvinfo : EIATTR_FRAME_SIZE
	.align		4
.L_9:
        /*003c*/ 	.byte	0x04, 0x11
        /*003e*/ 	.short	(.L_11 - .L_10)
	.align		4
.L_10:
        /*0040*/ 	.word	index@(_Z19RBFKernel_Tilling_2fPfS_S_ii)
        /*0044*/ 	.word	0x00000000


	//----- nvinfo : EIATTR_REGCOUNT
	.align		4
.L_11:
        /*0048*/ 	.byte	0x04, 0x2f
        /*004a*/ 	.short	(.L_13 - .L_12)
	.align		4
.L_12:
        /*004c*/ 	.word	index@(_Z19RBFKernel_Tilling_4fPfS_S_ii)
        /*0050*/ 	.word	0x00000020


	//----- nvinfo : EIATTR_FRAME_SIZE
	.align		4
.L_13:
        /*0054*/ 	.byte	0x04, 0x11
        /*0056*/ 	.short	(.L_15 - .L_14)
	.align		4
.L_14:
        /*0058*/ 	.word	index@($__internal_3_$__cuda_sm3x_div_rn_noftz_f32_slowpath)
        /*005c*/ 	.word	0x00000000


	//----- nvinfo : EIATTR_FRAME_SIZE
	.align		4
.L_15:
        /*0060*/ 	.byte	0x04, 0x11
        /*0062*/ 	.short	(.L_17 - .L_16)
	.align		4
.L_16:
        /*0064*/ 	.word	index@(_Z19RBFKernel_Tilling_4fPfS_S_ii)
        /*0068*/ 	.word	0x00000000


	//----- nvinfo : EIATTR_REGCOUNT
	.align		4
.L_17:
        /*006c*/ 	.byte	0x04, 0x2f
        /*006e*/ 	.short	(.L_19 - .L_18)
	.align		4
.L_18:
        /*0070*/ 	.word	index@(_Z19RBFKernel_Tilling_8fPfS_S_ii)
        /*0074*/ 	.word	0x00000024


	//----- nvinfo : EIATTR_FRAME_SIZE
	.align		4
.L_19:
        /*0078*/ 	.byte	0x04, 0x11
        /*007a*/ 	.short	(.L_21 - .L_20)
	.align		4
.L_20:
        /*007c*/ 	.word	index@($__internal_2_$__cuda_sm3x_div_rn_noftz_f32_slowpath)
        /*0080*/ 	.word	0x00000000


	//----- nvinfo : EIATTR_FRAME_SIZE
	.align		4
.L_21:
        /*0084*/ 	.byte	0x04, 0x11
        /*0086*/ 	.short	(.L_23 - .L_22)
	.align		4
.L_22:
        /*0088*/ 	.word	index@(_Z19RBFKernel_Tilling_8fPfS_S_ii)
        /*008c*/ 	.word	0x00000000


	//----- nvinfo : EIATTR_REGCOUNT
	.align		4
.L_23:
        /*0090*/ 	.byte	0x04, 0x2f
        /*0092*/ 	.short	(.L_25 - .L_24)
	.align		4
.L_24:
        /*0094*/ 	.word	index@(_Z20RBFKernel_Tilling_16fPfS_S_ii)
        /*0098*/ 	.word	0x00000020


	//----- nvinfo : EIATTR_FRAME_SIZE
	.align		4
.L_25:
        /*009c*/ 	.byte	0x04, 0x11
        /*009e*/ 	.short	(.L_27 - .L_26)
	.align		4
.L_26:
        /*00a0*/ 	.word	index@($__internal_1_$__cuda_sm3x_div_rn_noftz_f32_slowpath)
        /*00a4*/ 	.word	0x00000000


	//----- nvinfo : EIATTR_FRAME_SIZE
	.align		4
.L_27:
        /*00a8*/ 	.byte	0x04, 0x11
        /*00aa*/ 	.short	(.L_29 - .L_28)
	.align		4
.L_28:
        /*00ac*/ 	.word	index@(_Z20RBFKernel_Tilling_16fPfS_S_ii)
        /*00b0*/ 	.word	0x00000000


	//----- nvinfo : EIATTR_REGCOUNT
	.align		4
.L_29:
        /*00b4*/ 	.byte	0x04, 0x2f
        /*00b6*/ 	.short	(.L_31 - .L_30)
	.align		4
.L_30:
        /*00b8*/ 	.word	index@(_Z20RBFKernel_Tilling_32fPfS_S_ii)
        /*00bc*/ 	.word	0x00000028


	//----- nvinfo : EIATTR_FRAME_SIZE
	.align		4
.L_31:
        /*00c0*/ 	.byte	0x04, 0x11
        /*00c2*/ 	.short	(.L_33 - .L_32)
	.align		4
.L_32:
        /*00c4*/ 	.word	index@($__internal_0_$__cuda_sm3x_div_rn_noftz_f32_slowpath)
        /*00c8*/ 	.word	0x00000000


	//----- nvinfo : EIATTR_FRAME_SIZE
	.align		4
.L_33:
        /*00cc*/ 	.byte	0x04, 0x11
        /*00ce*/ 	.short	(.L_35 - .L_34)
	.align		4
.L_34:
        /*00d0*/ 	.word	index@(_Z20RBFKernel_Tilling_32fPfS_S_ii)
        /*00d4*/ 	.word	0x00000000


	//----- nvinfo : EIATTR_MIN_STACK_SIZE
	.align		4
.L_35:
        /*00d8*/ 	.byte	0x04, 0x12
        /*00da*/ 	.short	(.L_37 - .L_36)
	.align		4
.L_36:
        /*00dc*/ 	.word	index@(_Z20RBFKernel_Tilling_32fPfS_S_ii)
        /*00e0*/ 	.word	0x00000000


	//----- nvinfo : EIATTR_MIN_STACK_SIZE
	.align		4
.L_37:
        /*00e4*/ 	.byte	0x04, 0x12
        /*00e6*/ 	.short	(.L_39 - .L_38)
	.align		4
.L_38:
        /*00e8*/ 	.word	index@(_Z20RBFKernel_Tilling_16fPfS_S_ii)
        /*00ec*/ 	.word	0x00000000


	//----- nvinfo : EIATTR_MIN_STACK_SIZE
	.align		4
.L_39:
        /*00f0*/ 	.byte	0x04, 0x12
        /*00f2*/ 	.short	(.L_41 - .L_40)
	.align		4
.L_40:
        /*00f4*/ 	.word	index@(_Z19RBFKernel_Tilling_8fPfS_S_ii)
        /*00f8*/ 	.word	0x00000000


	//----- nvinfo : EIATTR_MIN_STACK_SIZE
	.align		4
.L_41:
        /*00fc*/ 	.byte	0x04, 0x12
        /*00fe*/ 	.short	(.L_43 - .L_42)
	.align		4
.L_42:
        /*0100*/ 	.word	index@(_Z19RBFKernel_Tilling_4fPfS_S_ii)
        /*0104*/ 	.word	0x00000000


	//----- nvinfo : EIATTR_MIN_STACK_SIZE
	.align		4
.L_43:
        /*0108*/ 	.byte	0x04, 0x12
        /*010a*/ 	.short	(.L_45 - .L_44)
	.align		4
.L_44:
        /*010c*/ 	.word	index@(_Z19RBFKernel_Tilling_2fPfS_S_ii)
        /*0110*/ 	.word	0x00000000


	//----- nvinfo : EIATTR_MIN_STACK_SIZE
	.align		4
.L_45:
        /*0114*/ 	.byte	0x04, 0x12
        /*0116*/ 	.short	(.L_47 - .L_46)
	.align		4
.L_46:
        /*0118*/ 	.word	index@(_Z16RBFKernel_SimplefPfS_S_ii)
        /*011c*/ 	.word	0x00000000
.L_47:


//--------------------- .nv.compat                --------------------------
	.section	.nv.compat,"",@"SHT_CUDA_COMPAT_INFO"
	.align	4
        /*0000*/ 	.byte	0x02, 0x09, 0x00, 0x00, 0x02, 0x02, 0x01, 0x00, 0x02, 0x05, 0x05, 0x00, 0x03, 0x07, 0x01, 0x01
        /*0010*/ 	.byte	0x02, 0x03, 0x00, 0x00, 0x02, 0x06, 0x01, 0x00, 0x04, 0x0b, 0x08, 0x00, 0x01, 0x00, 0x00, 0x00
        /*0020*/ 	.byte	0x00, 0x00, 0x00, 0x00


//--------------------- .nv.info._Z20RBFKernel_Tilling_32fPfS_S_ii --------------------------
	.section	.nv.info._Z20RBFKernel_Tilling_32fPfS_S_ii,"",@"SHT_CUDA_INFO"
	.sectionflags	@""
	.align	4


	//----- nvinfo : EIATTR_CUDA_API_VERSION
	.align		4
        /*0000*/ 	.byte	0x04, 0x37
        /*0002*/ 	.short	(.L_49 - .L_48)
.L_48:
        /*0004*/ 	.word	0x00000082


	//----- nvinfo : EIATTR_KPARAM_INFO
	.align		4
.L_49:
        /*0008*/ 	.byte	0x04, 0x17
        /*000a*/ 	.short	(.L_51 - .L_50)
.L_50:
        /*000c*/ 	.word	0x00000000
        /*0010*/ 	.short	0x0005
        /*0012*/ 	.short	0x0024
        /*0014*/ 	.byte	0x00, 0xf0, 0x11, 0x00


	//----- nvinfo : EIATTR_KPARAM_INFO
	.align		4
.L_51:
        /*0018*/ 	.byte	0x04, 0x17
        /*001a*/ 	.short	(.L_53 - .L_52)
.L_52:
        /*001c*/ 	.word	0x00000000
        /*0020*/ 	.short	0x0004
        /*0022*/ 	.short	0x0020
        /*0024*/ 	.byte	0x00, 0xf0, 0x11, 0x00


	//----- nvinfo : EIATTR_KPARAM_INFO
	.align		4
.L_53:
        /*0028*/ 	.byte	0x04, 0x17
        /*002a*/ 	.short	(.L_55 - .L_54)
.L_54:
        /*002c*/ 	.word	0x00000000
        /*0030*/ 	.short	0x0003
        /*0032*/ 	.short	0x0018
        /*0034*/ 	.byte	0x00, 0xf5, 0x21, 0x00


	//----- nvinfo : EIATTR_KPARAM_INFO
	.align		4
.L_55:
        /*0038*/ 	.byte	0x04, 0x17
        /*003a*/ 	.short	(.L_57 - .L_56)
.L_56:
        /*003c*/ 	.word	0x00000000
        /*0040*/ 	.short	0x0002
        /*0042*/ 	.short	0x0010
        /*0044*/ 	.byte	0x00, 0xf5, 0x21, 0x00


	//----- nvinfo : EIATTR_KPARAM_INFO
	.align		4
.L_57:
        /*0048*/ 	.byte	0x04, 0x17
        /*004a*/ 	.short	(.L_59 - .L_58)
.L_58:
        /*004c*/ 	.word	0x00000000
        /*0050*/ 	.short	0x0001
        /*0052*/ 	.short	0x0008
        /*0054*/ 	.byte	0x00, 0xf5, 0x21, 0x00


	//----- nvinfo : EIATTR_KPARAM_INFO
	.align		4
.L_59:
        /*0058*/ 	.byte	0x04, 0x17
        /*005a*/ 	.short	(.L_61 - .L_60)
.L_60:
        /*005c*/ 	.word	0x00000000
        /*0060*/ 	.short	0x0000
        /*0062*/ 	.short	0x0000
        /*0064*/ 	.byte	0x00, 0xf0, 0x11, 0x00


	//----- nvinfo : EIATTR_SPARSE_MMA_MASK
	.align		4
.L_61:
        /*0068*/ 	.byte	0x03, 0x50
        /*006a*/ 	.short	0x0000


	//----- nvinfo : EIATTR_MAXREG_COUNT
	.align		4
        /*006c*/ 	.byte	0x03, 0x1b
        /*006e*/ 	.short	0x00ff


	//----- nvinfo : EIATTR_NUM_BARRIERS
	.align		4
        /*0070*/ 	.byte	0x02, 0x4c
        /*0072*/ 	.byte	0x01
	.zero		1


	//----- nvinfo : EIATTR_MERCURY_ISA_VERSION
	.align		4
        /*0074*/ 	.byte	0x03, 0x5f
        /*0076*/ 	.short	0x0101


	//----- nvinfo : EIATTR_VRC_CTA_INIT_COUNT
	.align		4
        /*0078*/ 	.byte	0x02, 0x4a
	.zero		1
	.zero		1


	//----- nvinfo : EIATTR_EXIT_INSTR_OFFSETS
	.align		4
        /*007c*/ 	.byte	0x04, 0x1c
        /*007e*/ 	.short	(.L_63 - .L_62)


	//   ....[0]....
.L_62:
        /*0080*/ 	.word	0x000009a0


	//----- nvinfo : EIATTR_CRS_STACK_SIZE
	.align		4
.L_63:
        /*0084*/ 	.byte	0x04, 0x1e
        /*0086*/ 	.short	(.L_65 - .L_64)
.L_64:
        /*0088*/ 	.word	0x00000000


	//----- nvinfo : EIATTR_CBANK_PARAM_SIZE
	.align		4
.L_65:
        /*008c*/ 	.byte	0x03, 0x19
        /*008e*/ 	.short	0x0028


	//----- nvinfo : EIATTR_PARAM_CBANK
	.align		4
        /*0090*/ 	.byte	0x04, 0x0a
        /*0092*/ 	.short	(.L_67 - .L_66)
	.align		4
.L_66:
        /*0094*/ 	.word	index@(.nv.constant0._Z20RBFKernel_Tilling_32fPfS_S_ii)
        /*0098*/ 	.short	0x0380
        /*009a*/ 	.short	0x0028


	//----- nvinfo : EIATTR_SW_WAR
	.align		4
.L_67:
        /*009c*/ 	.byte	0x04, 0x36
        /*009e*/ 	.short	(.L_69 - .L_68)
.L_68:
        /*00a0*/ 	.word	0x00000008
.L_69:


//--------------------- .nv.info._Z20RBFKernel_Tilling_16fPfS_S_ii --------------------------
	.section	.nv.info._Z20RBFKernel_Tilling_16fPfS_S_ii,"",@"SHT_CUDA_INFO"
	.sectionflags	@""
	.align	4


	//----- nvinfo : EIATTR_CUDA_API_VERSION
	.align		4
        /*0000*/ 	.byte	0x04, 0x37
        /*0002*/ 	.short	(.L_71 - .L_70)
.L_70:
        /*0004*/ 	.word	0x00000082


	//----- nvinfo : EIATTR_KPARAM_INFO
	.align		4
.L_71:
        /*0008*/ 	.byte	0x04, 0x17
        /*000a*/ 	.short	(.L_73 - .L_72)
.L_72:
        /*000c*/ 	.word	0x00000000
        /*0010*/ 	.short	0x0005
        /*0012*/ 	.short	0x0024
        /*0014*/ 	.byte	0x00, 0xf0, 0x11, 0x00


	//----- nvinfo : EIATTR_KPARAM_INFO
	.align		4
.L_73:
        /*0018*/ 	.byte	0x04, 0x17
        /*001a*/ 	.short	(.L_75 - .L_74)
.L_74:
        /*001c*/ 	.word	0x00000000
        /*0020*/ 	.short	0x0004
        /*0022*/ 	.short	0x0020
        /*0024*/ 	.byte	0x00, 0xf0, 0x11, 0x00


	//----- nvinfo : EIATTR_KPARAM_INFO
	.align		4
.L_75:
        /*0028*/ 	.byte	0x04, 0x17
        /*002a*/ 	.short	(.L_77 - .L_76)
.L_76:
        /*002c*/ 	.word	0x00000000
        /*0030*/ 	.short	0x0003
        /*0032*/ 	.short	0x0018
        /*0034*/ 	.byte	0x00, 0xf5, 0x21, 0x00


	//----- nvinfo : EIATTR_KPARAM_INFO
	.align		4
.L_77:
        /*0038*/ 	.byte	0x04, 0x17
        /*003a*/ 	.short	(.L_79 - .L_78)
.L_78:
        /*003c*/ 	.word	0x00000000
        /*0040*/ 	.short	0x0002
        /*0042*/ 	.short	0x0010
        /*0044*/ 	.byte	0x00, 0xf5, 0x21, 0x00


	//----- nvinfo : EIATTR_KPARAM_INFO
	.align		4
.L_79:
        /*0048*/ 	.byte	0x04, 0x17
        /*004a*/ 	.short	(.L_81 - .L_80)
.L_80:
        /*004c*/ 	.word	0x00000000
        /*0050*/ 	.short	0x0001
        /*0052*/ 	.short	0x0008
        /*0054*/ 	.byte	0x00, 0xf5, 0x21, 0x00


	//----- nvinfo : EIATTR_KPARAM_INFO
	.align		4
.L_81:
        /*0058*/ 	.byte	0x04, 0x17
        /*005a*/ 	.short	(.L_83 - .L_82)
.L_82:
        /*005c*/ 	.word	0x00000000
        /*0060*/ 	.short	0x0000
        /*0062*/ 	.short	0x0000
        /*0064*/ 	.byte	0x00, 0xf0, 0x11, 0x00


	//----- nvinfo : EIATTR_SPARSE_MMA_MASK
	.align		4
.L_83:
        /*0068*/ 	.byte	0x03, 0x50
        /*006a*/ 	.short	0x0000


	//----- nvinfo : EIATTR_MAXREG_COUNT
	.align		4
        /*006c*/ 	.byte	0x03, 0x1b
        /*006e*/ 	.short	0x00ff


	//----- nvinfo : EIATTR_NUM_BARRIERS
	.align		4
        /*0070*/ 	.byte	0x02, 0x4c
        /*0072*/ 	.byte	0x01
	.zero		1


	//----- nvinfo : EIATTR_MERCURY_ISA_VERSION
	.align		4
        /*0074*/ 	.byte	0x03, 0x5f
        /*0076*/ 	.short	0x0101


	//----- nvinfo : EIATTR_VRC_CTA_INIT_COUNT
	.align		4
        /*0078*/ 	.byte	0x02, 0x4a
	.zero		1
	.zero		1


	//----- nvinfo : EIATTR_EXIT_INSTR_OFFSETS
	.align		4
        /*007c*/ 	.byte	0x04, 0x1c
        /*007e*/ 	.short	(.L_85 - .L_84)


	//   ....[0]....
.L_84:
        /*0080*/ 	.word	0x00000720


	//----- nvinfo : EIATTR_CRS_STACK_SIZE
	.align		4
.L_85:
        /*0084*/ 	.byte	0x04, 0x1e
        /*0086*/ 	.short	(.L_87 - .L_86)
.L_86:
        /*0088*/ 	.word	0x00000000


	//----- nvinfo : EIATTR_CBANK_PARAM_SIZE
	.align		4
.L_87:
        /*008c*/ 	.byte	0x03, 0x19
        /*008e*/ 	.short	0x0028


	//----- nvinfo : EIATTR_PARAM_CBANK
	.align		4
        /*0090*/ 	.byte	0x04, 0x0a
        /*0092*/ 	.short	(.L_89 - .L_88)
	.align		4
.L_88:
        /*0094*/ 	.word	index@(.nv.constant0._Z20RBFKernel_Tilling_16fPfS_S_ii)
        /*0098*/ 	.short	0x0380
        /*009a*/ 	.short	0x0028


	//----- nvinfo : EIATTR_SW_WAR
	.align		4
.L_89:
        /*009c*/ 	.byte	0x04, 0x36
        /*009e*/ 	.short	(.L_91 - .L_90)
.L_90:
        /*00a0*/ 	.word	0x00000008
.L_91:


//--------------------- .nv.info._Z19RBFKernel_Tilling_8fPfS_S_ii --------------------------
	.section	.nv.info._Z19RBFKernel_Tilling_8fPfS_S_ii,"",@"SHT_CUDA_INFO"
	.sectionflags	@""
	.align	4


	//----- nvinfo : EIATTR_CUDA_API_VERSION
	.align		4
        /*0000*/ 	.byte	0x04, 0x37
        /*0002*/ 	.short	(.L_93 - .L_92)
.L_92:
        /*0004*/ 	.word	0x00000082


	//----- nvinfo : EIATTR_KPARAM_INFO
	.align		4
.L_93:
        /*0008*/ 	.byte	0x04, 0x17
        /*000a*/ 	.short	(.L_95 - .L_94)
.L_94:
        /*000c*/ 	.word	0x00000000
        /*0010*/ 	.short	0x0005
        /*0012*/ 	.short	0x0024
        /*0014*/ 	.byte	0x00, 0xf0, 0x11, 0x00


	//----- nvinfo : EIATTR_KPARAM_INFO
	.align		4
.L_95:
        /*0018*/ 	.byte	0x04, 0x17
        /*001a*/ 	.short	(.L_97 - .L_96)
.L_96:
        /*001c*/ 	.word	0x00000000
        /*0020*/ 	.short	0x0004
        /*0022*/ 	.short	0x0020
        /*0024*/ 	.byte	0x00, 0xf0, 0x11, 0x00


	//----- nvinfo : EIATTR_KPARAM_INFO
	.align		4
.L_97:
        /*0028*/ 	.byte	0x04, 0x17
        /*002a*/ 	.short	(.L_99 - .L_98)
.L_98:
        /*002c*/ 	.word	0x00000000
        /*0030*/ 	.short	0x0003
        /*0032*/ 	.short	0x0018
        /*0034*/ 	.byte	0x00, 0xf5, 0x21, 0x00


	//----- nvinfo : EIATTR_KPARAM_INFO
	.align		4
.L_99:
        /*0038*/ 	.byte	0x04, 0x17
        /*003a*/ 	.short	(.L_101 - .L_100)
.L_100:
        /*003c*/ 	.word	0x00000000
        /*0040*/ 	.short	0x0002
        /*0042*/ 	.short	0x0010
        /*0044*/ 	.byte	0x00, 0xf5, 0x21, 0x00


	//----- nvinfo : EIATTR_KPARAM_INFO
	.align		4
.L_101:
        /*0048*/ 	.byte	0x04, 0x17
        /*004a*/ 	.short	(.L_103 - .L_102)
.L_102:
        /*004c*/ 	.word	0x00000000
        /*0050*/ 	.short	0x0001
        /*0052*/ 	.short	0x0008
        /*0054*/ 	.byte	0x00, 0xf5, 0x21, 0x00


	//----- nvinfo : EIATTR_KPARAM_INFO
	.align		4
.L_103:
        /*0058*/ 	.byte	0x04, 0x17
        /*005a*/ 	.short	(.L_105 - .L_104)
.L_104:
        /*005c*/ 	.word	0x00000000
        /*0060*/ 	.short	0x0000
        /*0062*/ 	.short	0x0000
        /*0064*/ 	.byte	0x00, 0xf0, 0x11, 0x00


	//----- nvinfo : EIATTR_SPARSE_MMA_MASK
	.align		4
.L_105:
        /*0068*/ 	.byte	0x03, 0x50
        /*006a*/ 	.short	0x0000


	//----- nvinfo : EIATTR_MAXREG_COUNT
	.align		4
        /*006c*/ 	.byte	0x03, 0x1b
        /*006e*/ 	.short	0x00ff


	//----- nvinfo : EIATTR_NUM_BARRIERS
	.align		4
        /*0070*/ 	.byte	0x02, 0x4c
        /*0072*/ 	.byte	0x01
	.zero		1


	//----- nvinfo : EIATTR_MERCURY_ISA_VERSION
	.align		4
        /*0074*/ 	.byte	0x03, 0x5f
        /*0076*/ 	.short	0x0101


	//----- nvinfo : EIATTR_VRC_CTA_INIT_COUNT
	.align		4
        /*0078*/ 	.byte	0x02, 0x4a
	.zero		1
	.zero		1


	//----- nvinfo : EIATTR_EXIT_INSTR_OFFSETS
	.align		4
        /*007c*/ 	.byte	0x04, 0x1c
        /*007e*/ 	.short	(.L_107 - .L_106)


	//   ....[0]....
.L_106:
        /*0080*/ 	.word	0x00001180


	//----- nvinfo : EIATTR_CRS_STACK_SIZE
	.align		4
.L_107:
        /*0084*/ 	.byte	0x04, 0x1e
        /*0086*/ 	.short	(.L_109 - .L_108)
.L_108:
        /*0088*/ 	.word	0x00000000


	//----- nvinfo : EIATTR_CBANK_PARAM_SIZE
	.align		4
.L_109:
        /*008c*/ 	.byte	0x03, 0x19
        /*008e*/ 	.short	0x0028


	//----- nvinfo : EIATTR_PARAM_CBANK
	.align		4
        /*0090*/ 	.byte	0x04, 0x0a
        /*0092*/ 	.short	(.L_111 - .L_110)
	.align		4
.L_110:
        /*0094*/ 	.word	index@(.nv.constant0._Z19RBFKernel_Tilling_8fPfS_S_ii)
        /*0098*/ 	.short	0x0380
        /*009a*/ 	.short	0x0028


	//----- nvinfo : EIATTR_SW_WAR
	.align		4
.L_111:
        /*009c*/ 	.byte	0x04, 0x36
        /*009e*/ 	.short	(.L_113 - .L_112)
.L_112:
        /*00a0*/ 	.word	0x00000008
.L_113:


//--------------------- .nv.info._Z19RBFKernel_Tilling_4fPfS_S_ii --------------------------
	.section	.nv.info._Z19RBFKernel_Tilling_4fPfS_S_ii,"",@"SHT_CUDA_INFO"
	.sectionflags	@""
	.align	4


	//----- nvinfo : EIATTR_CUDA_API_VERSION
	.align		4
        /*0000*/ 	.byte	0x04, 0x37
        /*0002*/ 	.short	(.L_115 - .L_114)
.L_114:
        /*0004*/ 	.word	0x00000082


	//----- nvinfo : EIATTR_KPARAM_INFO
	.align		4
.L_115:
        /*0008*/ 	.byte	0x04, 0x17
        /*000a*/ 	.short	(.L_117 - .L_116)
.L_116:
        /*000c*/ 	.word	0x00000000
        /*0010*/ 	.short	0x0005
        /*0012*/ 	.short	0x0024
        /*0014*/ 	.byte	0x00, 0xf0, 0x11, 0x00


	//----- nvinfo : EIATTR_KPARAM_INFO
	.align		4
.L_117:
        /*0018*/ 	.byte	0x04, 0x17
        /*001a*/ 	.short	(.L_119 - .L_118)
.L_118:
        /*001c*/ 	.word	0x00000000
        /*0020*/ 	.short	0x0004
        /*0022*/ 	.short	0x0020
        /*0024*/ 	.byte	0x00, 0xf0, 0x11, 0x00


	//----- nvinfo : EIATTR_KPARAM_INFO
	.align		4
.L_119:
        /*0028*/ 	.byte	0x04, 0x17
        /*002a*/ 	.short	(.L_121 - .L_120)
.L_120:
        /*002c*/ 	.word	0x00000000
        /*0030*/ 	.short	0x0003
        /*0032*/ 	.short	0x0018
        /*0034*/ 	.byte	0x00, 0xf5, 0x21, 0x00


	//----- nvinfo : EIATTR_KPARAM_INFO
	.align		4
.L_121:
        /*0038*/ 	.byte	0x04, 0x17
        /*003a*/ 	.short	(.L_123 - .L_122)
.L_122:
        /*003c*/ 	.word	0x00000000
        /*0040*/ 	.short	0x0002
        /*0042*/ 	.short	0x0010
        /*0044*/ 	.byte	0x00, 0xf5, 0x21, 0x00


	//----- nvinfo : EIATTR_KPARAM_INFO
	.align		4
.L_123:
        /*0048*/ 	.byte	0x04, 0x17
        /*004a*/ 	.short	(.L_125 - .L_124)
.L_124:
        /*004c*/ 	.word	0x00000000
        /*0050*/ 	.short	0x0001
        /*0052*/ 	.short	0x0008
        /*0054*/ 	.byte	0x00, 0xf5, 0x21, 0x00


	//----- nvinfo : EIATTR_KPARAM_INFO
	.align		4
.L_125:
        /*0058*/ 	.byte	0x04, 0x17
        /*005a*/ 	.short	(.L_127 - .L_126)
.L_126:
        /*005c*/ 	.word	0x00000000
        /*0060*/ 	.short	0x0000
        /*0062*/ 	.short	0x0000
        /*0064*/ 	.byte	0x00, 0xf0, 0x11, 0x00


	//----- nvinfo : EIATTR_SPARSE_MMA_MASK
	.align		4
.L_127:
        /*0068*/ 	.byte	0x03, 0x50
        /*006a*/ 	.short	0x0000


	//----- nvinfo : EIATTR_MAXREG_COUNT
	.align		4
        /*006c*/ 	.byte	0x03, 0x1b
        /*006e*/ 	.short	0x00ff


	//----- nvinfo : EIATTR_NUM_BARRIERS
	.align		4
        /*0070*/ 	.byte	0x02, 0x4c
        /*0072*/ 	.byte	0x01
	.zero		1


	//----- nvinfo : EIATTR_MERCURY_ISA_VERSION
	.align		4
        /*0074*/ 	.byte	0x03, 0x5f
        /*0076*/ 	.short	0x0101


	//----- nvinfo : EIATTR_VRC_CTA_INIT_COUNT
	.align		4
        /*0078*/ 	.byte	0x02, 0x4a
	.zero		1
	.zero		1


	//----- nvinfo : EIATTR_EXIT_INSTR_OFFSETS
	.align		4
        /*007c*/ 	.byte	0x04, 0x1c
        /*007e*/ 	.short	(.L_129 - .L_128)


	//   ....[0]....
.L_128:
        /*0080*/ 	.word	0x00000d30


	//----- nvinfo : EIATTR_CRS_STACK_SIZE
	.align		4
.L_129:
        /*0084*/ 	.byte	0x04, 0x1e
        /*0086*/ 	.short	(.L_131 - .L_130)
.L_130:
        /*0088*/ 	.word	0x00000000


	//----- nvinfo : EIATTR_CBANK_PARAM_SIZE
	.align		4
.L_131:
        /*008c*/ 	.byte	0x03, 0x19
        /*008e*/ 	.short	0x0028


	//----- nvinfo : EIATTR_PARAM_CBANK
	.align		4
        /*0090*/ 	.byte	0x04, 0x0a
        /*0092*/ 	.short	(.L_133 - .L_132)
	.align		4
.L_132:
        /*0094*/ 	.word	index@(.nv.constant0._Z19RBFKernel_Tilling_4fPfS_S_ii)
        /*0098*/ 	.short	0x0380
        /*009a*/ 	.short	0x0028


	//----- nvinfo : EIATTR_SW_WAR
	.align		4
.L_133:
        /*009c*/ 	.byte	0x04, 0x36
        /*009e*/ 	.short	(.L_135 - .L_134)
.L_134:
        /*00a0*/ 	.word	0x00000008
.L_135:


//--------------------- .nv.info._Z19RBFKernel_Tilling_2fPfS_S_ii --------------------------
	.section	.nv.info._Z19RBFKernel_Tilling_2fPfS_S_ii,"",@"SHT_CUDA_INFO"
	.sectionflags	@""
	.align	4


	//----- nvinfo : EIATTR_CUDA_API_VERSION
	.align		4
        /*0000*/ 	.byte	0x04, 0x37
        /*0002*/ 	.short	(.L_137 - .L_136)
.L_136:
        /*0004*/ 	.word	0x00000082


	//----- nvinfo : EIATTR_KPARAM_INFO
	.align		4
.L_137:
        /*0008*/ 	.byte	0x04, 0x17
        /*000a*/ 	.short	(.L_139 - .L_138)
.L_138:
        /*000c*/ 	.word	0x00000000
        /*0010*/ 	.short	0x0005
        /*0012*/ 	.short	0x0024
        /*0014*/ 	.byte	0x00, 0xf0, 0x11, 0x00


	//----- nvinfo : EIATTR_KPARAM_INFO
	.align		4
.L_139:
        /*0018*/ 	.byte	0x04, 0x17
        /*001a*/ 	.short	(.L_141 - .L_140)
.L_140:
        /*001c*/ 	.word	0x00000000
        /*0020*/ 	.short	0x0004
        /*0022*/ 	.short	0x0020
        /*0024*/ 	.byte	0x00, 0xf0, 0x11, 0x00


	//----- nvinfo : EIATTR_KPARAM_INFO
	.align		4
.L_141:
        /*0028*/ 	.byte	0x04, 0x17
        /*002a*/ 	.short	(.L_143 - .L_142)
.L_142:
        /*002c*/ 	.word	0x00000000
        /*0030*/ 	.short	0x0003
        /*0032*/ 	.short	0x0018
        /*0034*/ 	.byte	0x00, 0xf5, 0x21, 0x00


	//----- nvinfo : EIATTR_KPARAM_INFO
	.align		4
.L_143:
        /*0038*/ 	.byte	0x04, 0x17
        /*003a*/ 	.short	(.L_145 - .L_144)
.L_144:
        /*003c*/ 	.word	0x00000000
        /*0040*/ 	.short	0x0002
        /*0042*/ 	.short	0x0010
        /*0044*/ 	.byte	0x00, 0xf5, 0x21, 0x00


	//----- nvinfo : EIATTR_KPARAM_INFO
	.align		4
.L_145:
        /*0048*/ 	.byte	0x04, 0x17
        /*004a*/ 	.short	(.L_147 - .L_146)
.L_146:
        /*004c*/ 	.word	0x00000000
        /*0050*/ 	.short	0x0001
        /*0052*/ 	.short	0x0008
        /*0054*/ 	.byte	0x00, 0xf5, 0x21, 0x00


	//----- nvinfo : EIATTR_KPARAM_INFO
	.align		4
.L_147:
        /*0058*/ 	.byte	0x04, 0x17
        /*005a*/ 	.short	(.L_149 - .L_148)
.L_148:
        /*005c*/ 	.word	0x00000000
        /*0060*/ 	.short	0x0000
        /*0062*/ 	.short	0x0000
        /*0064*/ 	.byte	0x00, 0xf0, 0x11, 0x00


	//----- nvinfo : EIATTR_SPARSE_MMA_MASK
	.align		4
.L_149:
        /*0068*/ 	.byte	0x03, 0x50
        /*006a*/ 	.short	0x0000


	//----- nvinfo : EIATTR_MAXREG_COUNT
	.align		4
        /*006c*/ 	.byte	0x03, 0x1b
        /*006e*/ 	.short	0x00ff


	//----- nvinfo : EIATTR_NUM_BARRIERS
	.align		4
        /*0070*/ 	.byte	0x02, 0x4c
        /*0072*/ 	.byte	0x01
	.zero		1


	//----- nvinfo : EIATTR_MERCURY_ISA_VERSION
	.align		4
        /*0074*/ 	.byte	0x03, 0x5f
        /*0076*/ 	.short	0x0101


	//----- nvinfo : EIATTR_VRC_CTA_INIT_COUNT
	.align		4
        /*0078*/ 	.byte	0x02, 0x4a
	.zero		1
	.zero		1


	//----- nvinfo : EIATTR_EXIT_INSTR_OFFSETS
	.align		4
        /*007c*/ 	.byte	0x04, 0x1c
        /*007e*/ 	.short	(.L_151 - .L_150)


	//   ....[0]....
.L_150:
        /*0080*/ 	.word	0x00000b60


	//----- nvinfo : EIATTR_CRS_STACK_SIZE
	.align		4
.L_151:
        /*0084*/ 	.byte	0x04, 0x1e
        /*0086*/ 	.short	(.L_153 - .L_152)
.L_152:
        /*0088*/ 	.word	0x00000000


	//----- nvinfo : EIATTR_CBANK_PARAM_SIZE
	.align		4
.L_153:
        /*008c*/ 	.byte	0x03, 0x19
        /*008e*/ 	.short	0x0028


	//----- nvinfo : EIATTR_PARAM_CBANK
	.align		4
        /*0090*/ 	.byte	0x04, 0x0a
        /*0092*/ 	.short	(.L_155 - .L_154)
	.align		4
.L_154:
        /*0094*/ 	.word	index@(.nv.constant0._Z19RBFKernel_Tilling_2fPfS_S_ii)
        /*0098*/ 	.short	0x0380
        /*009a*/ 	.short	0x0028


	//----- nvinfo : EIATTR_SW_WAR
	.align		4
.L_155:
        /*009c*/ 	.byte	0x04, 0x36
        /*009e*/ 	.short	(.L_157 - .L_156)
.L_156:
        /*00a0*/ 	.word	0x00000008
.L_157:


//--------------------- .nv.info._Z16RBFKernel_SimplefPfS_S_ii --------------------------
	.section	.nv.info._Z16RBFKernel_SimplefPfS_S_ii,"",@"SHT_CUDA_INFO"
	.sectionflags	@""
	.align	4


	//----- nvinfo : EIATTR_CUDA_API_VERSION
	.align		4
        /*0000*/ 	.byte	0x04, 0x37
        /*0002*/ 	.short	(.L_159 - .L_158)
.L_158:
        /*0004*/ 	.word	0x00000082


	//----- nvinfo : EIATTR_KPARAM_INFO
	.align		4
.L_159:
        /*0008*/ 	.byte	0x04, 0x17
        /*000a*/ 	.short	(.L_161 - .L_160)
.L_160:
        /*000c*/ 	.word	0x00000000
        /*0010*/ 	.short	0x0005
        /*0012*/ 	.short	0x0024
        /*0014*/ 	.byte	0x00, 0xf0, 0x11, 0x00


	//----- nvinfo : EIATTR_KPARAM_INFO
	.align		4
.L_161:
        /*0018*/ 	.byte	0x04, 0x17
        /*001a*/ 	.short	(.L_163 - .L_162)
.L_162:
        /*001c*/ 	.word	0x00000000
        /*0020*/ 	.short	0x0004
        /*0022*/ 	.short	0x0020
        /*0024*/ 	.byte	0x00, 0xf0, 0x11, 0x00


	//----- nvinfo : EIATTR_KPARAM_INFO
	.align		4
.L_163:
        /*0028*/ 	.byte	0x04, 0x17
        /*002a*/ 	.short	(.L_165 - .L_164)
.L_164:
        /*002c*/ 	.word	0x00000000
        /*0030*/ 	.short	0x0003
        /*0032*/ 	.short	0x0018
        /*0034*/ 	.byte	0x00, 0xf5, 0x21, 0x00


	//----- nvinfo : EIATTR_KPARAM_INFO
	.align		4
.L_165:
        /*0038*/ 	.byte	0x04, 0x17
        /*003a*/ 	.short	(.L_167 - .L_166)
.L_166:
        /*003c*/ 	.word	0x00000000
        /*0040*/ 	.short	0x0002
        /*0042*/ 	.short	0x0010
        /*0044*/ 	.byte	0x00, 0xf5, 0x21, 0x00


	//----- nvinfo : EIATTR_KPARAM_INFO
	.align		4
.L_167:
        /*0048*/ 	.byte	0x04, 0x17
        /*004a*/ 	.short	(.L_169 - .L_168)
.L_168:
        /*004c*/ 	.word	0x00000000
        /*0050*/ 	.short	0x0001
        /*0052*/ 	.short	0x0008
        /*0054*/ 	.byte	0x00, 0xf5, 0x21, 0x00


	//----- nvinfo : EIATTR_KPARAM_INFO
	.align		4
.L_169:
        /*0058*/ 	.byte	0x04, 0x17
        /*005a*/ 	.short	(.L_171 - .L_170)
.L_170:
        /*005c*/ 	.word	0x00000000
        /*0060*/ 	.short	0x0000
        /*0062*/ 	.short	0x0000
        /*0064*/ 	.byte	0x00, 0xf0, 0x11, 0x00


	//----- nvinfo : EIATTR_SPARSE_MMA_MASK
	.align		4
.L_171:
        /*0068*/ 	.byte	0x03, 0x50
        /*006a*/ 	.short	0x0000


	//----- nvinfo : EIATTR_MAXREG_COUNT
	.align		4
        /*006c*/ 	.byte	0x03, 0x1b
        /*006e*/ 	.short	0x00ff


	//----- nvinfo : EIATTR_MERCURY_ISA_VERSION
	.align		4
        /*0070*/ 	.byte	0x03, 0x5f
        /*0072*/ 	.short	0x0101


	//----- nvinfo : EIATTR_VRC_CTA_INIT_COUNT
	.align		4
        /*0074*/ 	.byte	0x02, 0x4a
	.zero		1
	.zero		1


	//----- nvinfo : EIATTR_EXIT_INSTR_OFFSETS
	.align		4
        /*0078*/ 	.byte	0x04, 0x1c
        /*007a*/ 	.short	(.L_173 - .L_172)


	//   ....[0]....
.L_172:
        /*007c*/ 	.word	0x00000b00


	//----- nvinfo : EIATTR_CRS_STACK_SIZE
	.align		4
.L_173:
        /*0080*/ 	.byte	0x04, 0x1e
        /*0082*/ 	.short	(.L_175 - .L_174)
.L_174:
        /*0084*/ 	.word	0x00000000


	//----- nvinfo : EIATTR_CBANK_PARAM_SIZE
	.align		4
.L_175:
        /*0088*/ 	.byte	0x03, 0x19
        /*008a*/ 	.short	0x0028


	//----- nvinfo : EIATTR_PARAM_CBANK
	.align		4
        /*008c*/ 	.byte	0x04, 0x0a
        /*008e*/ 	.short	(.L_177 - .L_176)
	.align		4
.L_176:
        /*0090*/ 	.word	index@(.nv.constant0._Z16RBFKernel_SimplefPfS_S_ii)
        /*0094*/ 	.short	0x0380
        /*0096*/ 	.short	0x0028


	//----- nvinfo : EIATTR_SW_WAR
	.align		4
.L_177:
        /*0098*/ 	.byte	0x04, 0x36
        /*009a*/ 	.short	(.L_179 - .L_178)
.L_178:
        /*009c*/ 	.word	0x00000008
.L_179:


//--------------------- .nv.callgraph             --------------------------
	.section	.nv.callgraph,"",@"SHT_CUDA_CALLGRAPH"
	.align	4
	.sectionentsize	8
	.align		4
        /*0000*/ 	.word	0x00000000
	.align		4
        /*0004*/ 	.word	0xffffffff
	.align		4
        /*0008*/ 	.word	0x00000000
	.align		4
        /*000c*/ 	.word	0xfffffffe
	.align		4
        /*0010*/ 	.word	0x00000000
	.align		4
        /*0014*/ 	.word	0xfffffffd
	.align		4
        /*0018*/ 	.word	0x00000000
	.align		4
        /*001c*/ 	.word	0xfffffffc


//--------------------- .text._Z20RBFKernel_Tilling_32fPfS_S_ii --------------------------
	.section	.text._Z20RBFKernel_Tilling_32fPfS_S_ii,"ax",@progbits
	.align	128
        .global         _Z20RBFKernel_Tilling_32fPfS_S_ii
        .type           _Z20RBFKernel_Tilling_32fPfS_S_ii,@function
        .size           _Z20RBFKernel_Tilling_32fPfS_S_ii,(.L_x_105 - _Z20RBFKernel_Tilling_32fPfS_S_ii)
        .other          _Z20RBFKernel_Tilling_32fPfS_S_ii,@"STO_CUDA_ENTRY STV_DEFAULT"
_Z20RBFKernel_Tilling_32fPfS_S_ii:
.text._Z20RBFKernel_Tilling_32fPfS_S_ii:
[----:B------:R-:W-:Y:S01]  /*0000*/  LDC R1, c[0x0][0x37c] ;  /* 0x0000df00ff017b82 */ /* 0x000fe20000000800 */
[----:B------:R-:W0:Y:S01]  /*0010*/  S2R R32, SR_CTAID.X ;  /* 0x0000000000207919 */ /* 0x000e220000002500 */
[----:B------:R-:W1:Y:S01]  /*0020*/  LDCU UR10, c[0x0][0x3a0] ;  /* 0x00007400ff0a77ac */ /* 0x000e620008000800 */
[----:B------:R-:W-:Y:S01]  /*0030*/  HFMA2 R21, -RZ, RZ, 0, 0 ;  /* 0x00000000ff157431 */ /* 0x000fe200000001ff */
[----:B------:R-:W0:Y:S01]  /*0040*/  S2R R3, SR_TID.X ;  /* 0x0000000000037919 */ /* 0x000e220000002100 */
[----:B------:R-:W2:Y:S01]  /*0050*/  LDCU.64 UR8, c[0x0][0x358] ;  /* 0x00006b00ff0877ac */ /* 0x000ea20008000a00 */
[----:B------:R-:W3:Y:S01]  /*0060*/  S2R R31, SR_CTAID.Y ;  /* 0x00000000001f7919 */ /* 0x000ee20000002600 */
[----:B------:R-:W3:Y:S01]  /*0070*/  S2R R29, SR_TID.Y ;  /* 0x00000000001d7919 */ /* 0x000ee20000002200 */
[----:B-1----:R-:W-:Y:S01]  /*0080*/  UISETP.GE.AND UP0, UPT, UR10, 0x20, UPT ;  /* 0x000000200a00788c */ /* 0x002fe2000bf06270 */
[----:B0-----:R-:W-:Y:S02]  /*0090*/  LEA R32, R32, R3, 0x5 ;  /* 0x0000000320207211 */ /* 0x001fe400078e28ff */
[----:B---3--:R-:W-:-:S06]  /*00a0*/  LEA R31, R31, R29, 0x5 ;  /* 0x0000001d1f1f7211 */ /* 0x008fcc00078e28ff */
[----:B--2---:R-:W-:Y:S05]  /*00b0*/  BRA.U !UP0, `(.L_x_0) ;  /* 0x0000000508bc7547 */ /* 0x004fea000b800000 */
[----:B------:R-:W0:Y:S01]  /*00c0*/  S2UR UR7, SR_CgaCtaId ;  /* 0x00000000000779c3 */ /* 0x000e220000008800 */
[----:B------:R-:W-:Y:S01]  /*00d0*/  UMOV UR4, 0x400 ;  /* 0x0000040000047882 */ /* 0x000fe20000000000 */
[----:B------:R-:W-:Y:S02]  /*00e0*/  USHF.R.S32.HI UR6, URZ, 0x1f, UR10 ;  /* 0x0000001fff067899 */ /* 0x000fe4000801140a */
[----:B------:R-:W-:Y:S01]  /*00f0*/  IMAD R2, R31, UR10, R3 ;  /* 0x0000000a1f027c24 */ /* 0x000fe2000f8e0203 */
[----:B------:R-:W-:Y:S01]  /*0100*/  UIADD3 UR5, UPT, UPT, UR4, 0x1000, URZ ;  /* 0x0000100004057890 */ /* 0x000fe2000fffe0ff */
[----:B------:R-:W-:Y:S01]  /*0110*/  IMAD R0, R32, UR10, R29 ;  /* 0x0000000a20007c24 */ /* 0x000fe2000f8e021d */
[----:B------:R-:W-:Y:S01]  /*0120*/  ULEA.HI UR6, UR6, UR10, URZ, 0x5 ;  /* 0x0000000a06067291 */ /* 0x000fe2000f8f28ff */
[----:B------:R-:W-:Y:S01]  /*0130*/  MOV R21, RZ ;  /* 0x000000ff00157202 */ /* 0x000fe20000000f00 */
[----:B------:R-:W1:Y:S02]  /*0140*/  LDC.64 R36, c[0x0][0x390] ;  /* 0x0000e400ff247b82 */ /* 0x000e640000000a00 */
[----:B------:R-:W-:-:S04]  /*0150*/  USHF.R.S32.HI UR6, URZ, 0x5, UR6 ;  /* 0x00000005ff067899 */ /* 0x000fc80008011406 */
[----:B------:R-:W-:Y:S02]  /*0160*/  UIADD3 UR6, UPT, UPT, -UR6, URZ, URZ ;  /* 0x000000ff06067290 */ /* 0x000fe4000fffe1ff */
[----:B------:R-:W2:Y:S01]  /*0170*/  LDC.64 R34, c[0x0][0x388] ;  /* 0x0000e200ff227b82 */ /* 0x000ea20000000a00 */
[----:B0-----:R-:W-:Y:S02]  /*0180*/  ULEA UR4, UR7, UR4, 0x18 ;  /* 0x0000000407047291 */ /* 0x001fe4000f8ec0ff */
[----:B------:R-:W-:-:S04]  /*0190*/  ULEA UR5, UR7, UR5, 0x18 ;  /* 0x0000000507057291 */ /* 0x000fc8000f8ec0ff */
[----:B------:R-:W-:Y:S02]  /*01a0*/  LEA R30, R3, UR4, 0x7 ;  /* 0x00000004031e7c11 */ /* 0x000fe4000f8e38ff */
[C---:B------:R-:W-:Y:S02]  /*01b0*/  LEA R28, R29.reuse, UR5, 0x7 ;  /* 0x000000051d1c7c11 */ /* 0x040fe4000f8e38ff */
[----:B------:R-:W-:Y:S02]  /*01c0*/  LEA R29, R29, R30, 0x2 ;  /* 0x0000001e1d1d7211 */ /* 0x000fe400078e10ff */
[----:B------:R-:W-:-:S07]  /*01d0*/  LEA R3, R3, R28, 0x2 ;  /* 0x0000001c03037211 */ /* 0x000fce00078e10ff */
.L_x_1:
[----:B--2---:R-:W-:-:S04]  /*01e0*/  IMAD.WIDE R24, R0, 0x4, R34 ;  /* 0x0000000400187825 */ /* 0x004fc800078e0222 */
[----:B-1----:R-:W-:Y:S02]  /*01f0*/  IMAD.WIDE R22, R2, 0x4, R36 ;  /* 0x0000000402167825 */ /* 0x002fe400078e0224 */
[----:B------:R-:W2:Y:S04]  /*0200*/  LDG.E R24, desc[UR8][R24.64] ;  /* 0x0000000818187981 */ /* 0x000ea8000c1e1900 */
[----:B------:R-:W3:Y:S01]  /*0210*/  LDG.E R26, desc[UR8][R22.64] ;  /* 0x00000008161a7981 */ /* 0x000ee2000c1e1900 */
[----:B------:R-:W-:Y:S01]  /*0220*/  UIADD3 UR6, UPT, UPT, UR6, 0x1, URZ ;  /* 0x0000000106067890 */ /* 0x000fe2000fffe0ff */
[----:B------:R-:W-:Y:S02]  /*0230*/  IADD3 R0, PT, PT, R0, 0x20, RZ ;  /* 0x0000002000007810 */ /* 0x000fe40007ffe0ff */
[----:B------:R-:W-:Y:S01]  /*0240*/  IADD3 R2, PT, PT, R2, 0x20, RZ ;  /* 0x0000002002027810 */ /* 0x000fe20007ffe0ff */
[----:B------:R-:W-:Y:S01]  /*0250*/  UISETP.NE.AND UP0, UPT, UR6, URZ, UPT ;  /* 0x000000ff0600728c */ /* 0x000fe2000bf05270 */
[----:B--2---:R-:W-:Y:S04]  /*0260*/  STS [R29], R24 ;  /* 0x000000181d007388 */ /* 0x004fe80000000800 */
[----:B---3--:R-:W-:Y:S01]  /*0270*/  STS [R3], R26 ;  /* 0x0000001a03007388 */ /* 0x008fe20000000800 */
[----:B------:R-:W-:Y:S06]  /*0280*/  BAR.SYNC.DEFER_BLOCKING 0x0 ;  /* 0x0000000000007b1d */ /* 0x000fec0000010000 */
[----:B------:R-:W-:Y:S04]  /*0290*/  LDS.128 R4, [R30] ;  /* 0x000000001e047984 */ /* 0x000fe80000000c00 */
[----:B------:R-:W0:Y:S04]  /*02a0*/  LDS.128 R8, [R28] ;  /* 0x000000001c087984 */ /* 0x000e280000000c00 */
[----:B------:R-:W-:Y:S04]  /*02b0*/  LDS.128 R12, [R30+0x10] ;  /* 0x000010001e0c7984 */ /* 0x000fe80000000c00 */
[----:B------:R-:W1:Y:S04]  /*02c0*/  LDS.128 R16, [R28+0x10] ;  /* 0x000010001c107984 */ /* 0x000e680000000c00 */
[----:B------:R-:W-:Y:S01]  /*02d0*/  LDS.128 R24, [R28+0x20] ;  /* 0x000020001c187984 */ /* 0x000fe20000000c00 */
[----:B0-----:R-:W-:Y:S01]  /*02e0*/  FADD R4, R4, -R8 ;  /* 0x8000000804047221 */ /* 0x001fe20000000000 */
[----:B------:R-:W-:Y:S01]  /*02f0*/  FADD R5, R5, -R9 ;  /* 0x8000000905057221 */ /* 0x000fe20000000000 */
[----:B------:R-:W-:Y:S01]  /*0300*/  FADD R9, R6, -R10 ;  /* 0x8000000a06097221 */ /* 0x000fe20000000000 */
[----:B------:R-:W-:Y:S01]  /*0310*/  FADD R7, R7, -R11 ;  /* 0x8000000b07077221 */ /* 0x000fe20000000000 */
[----:B------:R-:W-:-:S02]  /*0320*/  FFMA R4, R4, R4, R21 ;  /* 0x0000000404047223 */ /* 0x000fc40000000015 */
[----:B------:R-:W0:Y:S02]  /*0330*/  LDS.128 R20, [R30+0x20] ;  /* 0x000020001e147984 */ /* 0x000e240000000c00 */
[----:B------:R-:W-:Y:S01]  /*0340*/  FFMA R4, R5, R5, R4 ;  /* 0x0000000505047223 */ /* 0x000fe20000000004 */
[----:B-1----:R-:W-:Y:S01]  /*0350*/  FADD R5, R12, -R16 ;  /* 0x800000100c057221 */ /* 0x002fe20000000000 */
[----:B------:R-:W-:Y:S01]  /*0360*/  FADD R13, R13, -R17 ;  /* 0x800000110d0d7221 */ /* 0x000fe20000000000 */
[----:B------:R-:W-:Y:S01]  /*0370*/  FADD R17, R14, -R18 ;  /* 0x800000120e117221 */ /* 0x000fe20000000000 */
[----:B------:R-:W-:Y:S01]  /*0380*/  FFMA R4, R9, R9, R4 ;  /* 0x0000000909047223 */ /* 0x000fe20000000004 */
[----:B------:R-:W-:Y:S01]  /*0390*/  FADD R15, R15, -R19 ;  /* 0x800000130f0f7221 */ /* 0x000fe20000000000 */
[----:B------:R-:W-:Y:S02]  /*03a0*/  LDS.128 R8, [R30+0x30] ;  /* 0x000030001e087984 */ /* 0x000fe40000000c00 */
[----:B------:R-:W-:-:S04]  /*03b0*/  FFMA R4, R7, R7, R4 ;  /* 0x0000000707047223 */ /* 0x000fc80000000004 */
[----:B------:R-:W-:Y:S02]  /*03c0*/  FFMA R12, R5, R5, R4 ;  /* 0x00000005050c7223 */ /* 0x000fe40000000004 */
[----:B------:R-:W1:Y:S02]  /*03d0*/  LDS.128 R4, [R28+0x30] ;  /* 0x000030001c047984 */ /* 0x000e640000000c00 */
[----:B------:R-:W-:-:S04]  /*03e0*/  FFMA R12, R13, R13, R12 ;  /* 0x0000000d0d0c7223 */ /* 0x000fc8000000000c */
[----:B------:R-:W-:Y:S02]  /*03f0*/  FFMA R12, R17, R17, R12 ;  /* 0x00000011110c7223 */ /* 0x000fe4000000000c */
[----:B------:R-:W-:Y:S02]  /*0400*/  LDS.128 R16, [R30+0x40] ;  /* 0x000040001e107984 */ /* 0x000fe40000000c00 */
[----:B------:R-:W-:Y:S01]  /*0410*/  FFMA R12, R15, R15, R12 ;  /* 0x0000000f0f0c7223 */ /* 0x000fe2000000000c */
[----:B0-----:R-:W-:Y:S01]  /*0420*/  FADD R13, R20, -R24 ;  /* 0x80000018140d7221 */ /* 0x001fe20000000000 */
[----:B------:R-:W-:Y:S01]  /*0430*/  FADD R21, R21, -R25 ;  /* 0x8000001915157221 */ /* 0x000fe20000000000 */
[----:B------:R-:W-:Y:S01]  /*0440*/  FADD R25, R22, -R26 ;  /* 0x8000001a16197221 */ /* 0x000fe20000000000 */
[----:B------:R-:W-:Y:S01]  /*0450*/  FADD R23, R23, -R27 ;  /* 0x8000001b17177221 */ /* 0x000fe20000000000 */
[----:B------:R-:W-:Y:S02]  /*0460*/  FFMA R20, R13, R13, R12 ;  /* 0x0000000d0d147223 */ /* 0x000fe4000000000c */
[----:B------:R-:W0:Y:S02]  /*0470*/  LDS.128 R12, [R28+0x40] ;  /* 0x000040001c0c7984 */ /* 0x000e240000000c00 */
[----:B------:R-:W-:-:S04]  /*0480*/  FFMA R20, R21, R21, R20 ;  /* 0x0000001515147223 */ /* 0x000fc80000000014 */
[----:B------:R-:W-:Y:S02]  /*0490*/  FFMA R20, R25, R25, R20 ;  /* 0x0000001919147223 */ /* 0x000fe40000000014 */
[----:B------:R-:W-:Y:S02]  /*04a0*/  LDS.128 R24, [R30+0x50] ;  /* 0x000050001e187984 */ /* 0x000fe40000000c00 */
[----:B------:R-:W-:Y:S01]  /*04b0*/  FFMA R20, R23, R23, R20 ;  /* 0x0000001717147223 */ /* 0x000fe20000000014 */
[----:B-1----:R-:W-:Y:S01]  /*04c0*/  FADD R21, R8, -R4 ;  /* 0x8000000408157221 */ /* 0x002fe20000000000 */
[----:B------:R-:W-:Y:S01]  /*04d0*/  FADD R5, R9, -R5 ;  /* 0x8000000509057221 */ /* 0x000fe20000000000 */
[----:B------:R-:W-:Y:S01]  /*04e0*/  FADD R9, R10, -R6 ;  /* 0x800000060a097221 */ /* 0x000fe20000000000 */
[----:B------:R-:W-:Y:S01]  /*04f0*/  FADD R7, R11, -R7 ;  /* 0x800000070b077221 */ /* 0x000fe20000000000 */
        /* <DEDUP_REMOVED lines=10> */
[----:B------:R-:W-:Y:S01]  /*05a0*/  FFMA R4, R5, R5, R4 ;  /* 0x0000000505047223 */ /* 0x000fe20000000004 */
[----:B------:R-:W-:Y:S03]  /*05b0*/  LDS.128 R16, [R28+0x70] ;  /* 0x000070001c107984 */ /* 0x000fe60000000c00 */
[----:B------:R-:W-:-:S02]  /*05c0*/  FFMA R13, R13, R13, R4 ;  /* 0x0000000d0d0d7223 */ /* 0x000fc40000000004 */
[----:B------:R-:W0:Y:S02]  /*05d0*/  LDS.128 R4, [R28+0x60] ;  /* 0x000060001c047984 */ /* 0x000e240000000c00 */
[----:B------:R-:W-:-:S04]  /*05e0*/  FFMA R13, R14, R14, R13 ;  /* 0x0000000e0e0d7223 */ /* 0x000fc8000000000d */
        /* <DEDUP_REMOVED lines=8> */
[----:B------:R-:W-:-:S04]  /*0670*/  FFMA R20, R25, R25, R20 ;  /* 0x0000001919147223 */ /* 0x000fc80000000014 */
[----:B------:R-:W-:Y:S01]  /*0680*/  FFMA R20, R23, R23, R20 ;  /* 0x0000001717147223 */ /* 0x000fe20000000014 */
[----:B0-----:R-:W-:Y:S01]  /*0690*/  FADD R21, R8, -R4 ;  /* 0x8000000408157221 */ /* 0x001fe20000000000 */
[----:B------:R-:W-:Y:S01]  /*06a0*/  FADD R5, R9, -R5 ;  /* 0x8000000509057221 */ /* 0x000fe20000000000 */
[----:B------:R-:W-:Y:S01]  /*06b0*/  FADD R9, R10, -R6 ;  /* 0x800000060a097221 */ /* 0x000fe20000000000 */
[----:B------:R-:W-:Y:S01]  /*06c0*/  FADD R7, R11, -R7 ;  /* 0x800000070b077221 */ /* 0x000fe20000000000 */
[----:B------:R-:W-:-:S04]  /*06d0*/  FFMA R20, R21, R21, R20 ;  /* 0x0000001515147223 */ /* 0x000fc80000000014 */
[----:B------:R-:W-:-:S04]  /*06e0*/  FFMA R20, R5, R5, R20 ;  /* 0x0000000505147223 */ /* 0x000fc80000000014 */
[----:B------:R-:W-:Y:S01]  /*06f0*/  FFMA R20, R9, R9, R20 ;  /* 0x0000000909147223 */ /* 0x000fe20000000014 */
[----:B-1----:R-:W-:Y:S01]  /*0700*/  FADD R5, R12, -R16 ;  /* 0x800000100c057221 */ /* 0x002fe20000000000 */
[----:B------:R-:W-:Y:S01]  /*0710*/  FADD R13, R13, -R17 ;  /* 0x800000110d0d7221 */ /* 0x000fe20000000000 */
[----:B------:R-:W-:Y:S01]  /*0720*/  FADD R15, R15, -R19 ;  /* 0x800000130f0f7221 */ /* 0x000fe20000000000 */
[----:B------:R-:W-:-:S04]  /*0730*/  FFMA R20, R7, R7, R20 ;  /* 0x0000000707147223 */ /* 0x000fc80000000014 */
[----:B------:R-:W-:Y:S01]  /*0740*/  FFMA R20, R5, R5, R20 ;  /* 0x0000000505147223 */ /* 0x000fe20000000014 */
[----:B------:R-:W-:-:S03]  /*0750*/  FADD R5, R14, -R18 ;  /* 0x800000120e057221 */ /* 0x000fc60000000000 */
[----:B------:R-:W-:-:S04]  /*0760*/  FFMA R20, R13, R13, R20 ;  /* 0x0000000d0d147223 */ /* 0x000fc80000000014 */
[----:B------:R-:W-:-:S04]  /*0770*/  FFMA R20, R5, R5, R20 ;  /* 0x0000000505147223 */ /* 0x000fc80000000014 */
[----:B------:R-:W-:Y:S01]  /*0780*/  FFMA R21, R15, R15, R20 ;  /* 0x0000000f0f157223 */ /* 0x000fe20000000014 */
[----:B------:R-:W-:Y:S06]  /*0790*/  BAR.SYNC.DEFER_BLOCKING 0x0 ;  /* 0x0000000000007b1d */ /* 0x000fec0000010000 */
[----:B------:R-:W-:Y:S05]  /*07a0*/  BRA.U UP0, `(.L_x_1) ;  /* 0xfffffff9008c7547 */ /* 0x000fea000b83ffff */
.L_x_0:
[----:B------:R-:W0:Y:S01]  /*07b0*/  LDC R3, c[0x0][0x380] ;  /* 0x0000e000ff037b82 */ /* 0x000e220000000800 */
[----:B------:R-:W-:Y:S01]  /*07c0*/  BSSY.RECONVERGENT B0, `(.L_x_2) ;  /* 0x000000e000007945 */ /* 0x000fe20003800200 */
[----:B0-----:R-:W-:-:S04]  /*07d0*/  FADD R0, R3, R3 ;  /* 0x0000000303007221 */ /* 0x001fc80000000000 */
[----:B------:R-:W-:-:S04]  /*07e0*/  FMUL R4, R0, R3 ;  /* 0x0000000300047220 */ /* 0x000fc80000400000 */
[----:B------:R-:W0:Y:S08]  /*07f0*/  MUFU.RCP R3, R4 ;  /* 0x0000000400037308 */ /* 0x000e300000001000 */
[----:B------:R-:W1:Y:S01]  /*0800*/  FCHK P0, -R21, R4 ;  /* 0x0000000415007302 */ /* 0x000e620000000100 */
[----:B0-----:R-:W-:-:S04]  /*0810*/  FFMA R0, -R4, R3, 1 ;  /* 0x3f80000004007423 */ /* 0x001fc80000000103 */
[----:B------:R-:W-:-:S04]  /*0820*/  FFMA R0, R3, R0, R3 ;  /* 0x0000000003007223 */ /* 0x000fc80000000003 */
[----:B------:R-:W-:-:S04]  /*0830*/  FFMA R3, R0, -R21, RZ ;  /* 0x8000001500037223 */ /* 0x000fc800000000ff */
[----:B------:R-:W-:-:S04]  /*0840*/  FFMA R2, -R4, R3, -R21 ;  /* 0x0000000304027223 */ /* 0x000fc80000000915 */
[----:B------:R-:W-:Y:S01]  /*0850*/  FFMA R0, R0, R2, R3 ;  /* 0x0000000200007223 */ /* 0x000fe20000000003 */
[----:B-1----:R-:W-:Y:S06]  /*0860*/  @!P0 BRA `(.L_x_3) ;  /* 0x00000000000c8947 */ /* 0x002fec0003800000 */
[----:B------:R-:W-:Y:S01]  /*0870*/  FADD R3, -R21, -RZ ;  /* 0x800000ff15037221 */ /* 0x000fe20000000100 */
[----:B------:R-:W-:-:S07]  /*0880*/  MOV R2, 0x8a0 ;  /* 0x000008a000027802 */ /* 0x000fce0000000f00 */
[----:B------:R-:W-:Y:S05]  /*0890*/  CALL.REL.NOINC `($__internal_0_$__cuda_sm3x_div_rn_noftz_f32_slowpath) ;  /* 0x0000000000447944 */ /* 0x000fea0003c00000 */
.L_x_3:
[----:B------:R-:W-:Y:S05]  /*08a0*/  BSYNC.RECONVERGENT B0 ;  /* 0x0000000000007941 */ /* 0x000fea0003800200 */
.L_x_2:
[----:B------:R-:W-:Y:S01]  /*08b0*/  HFMA2 R5, -RZ, RZ, 3.7421875, 0 ;  /* 0x437c0000ff057431 */ /* 0x000fe200000001ff */
[----:B------:R-:W-:Y:S01]  /*08c0*/  MOV R3, 0x3bbb989d ;  /* 0x3bbb989d00037802 */ /* 0x000fe20000000f00 */
[----:B------:R-:W0:Y:S04]  /*08d0*/  LDCU UR4, c[0x0][0x3a4] ;  /* 0x00007480ff0477ac */ /* 0x000e280008000800 */
[----:B------:R-:W-:-:S04]  /*08e0*/  FFMA.SAT R2, R0, R3, 0.5 ;  /* 0x3f00000000027423 */ /* 0x000fc80000002003 */
[----:B------:R-:W-:Y:S02]  /*08f0*/  FFMA.RM R4, R2, R5, 12582913 ;  /* 0x4b40000102047423 */ /* 0x000fe40000004005 */
[----:B------:R-:W1:Y:S02]  /*0900*/  LDC.64 R2, c[0x0][0x398] ;  /* 0x0000e600ff027b82 */ /* 0x000e640000000a00 */
[C---:B------:R-:W-:Y:S01]  /*0910*/  FADD R5, R4.reuse, -12583039 ;  /* 0xcb40007f04057421 */ /* 0x040fe20000000000 */
[----:B------:R-:W-:-:S03]  /*0920*/  SHF.L.U32 R4, R4, 0x17, RZ ;  /* 0x0000001704047819 */ /* 0x000fc600000006ff */
[----:B------:R-:W-:Y:S01]  /*0930*/  FFMA R5, R0, 1.4426950216293334961, -R5 ;  /* 0x3fb8aa3b00057823 */ /* 0x000fe20000000805 */
[----:B0-----:R-:W-:-:S03]  /*0940*/  IMAD R31, R32, UR4, R31 ;  /* 0x00000004201f7c24 */ /* 0x001fc6000f8e021f */
[----:B------:R-:W-:-:S06]  /*0950*/  FFMA R5, R0, 1.925963033500011079e-08, R5 ;  /* 0x32a5706000057823 */ /* 0x000fcc0000000005 */
[----:B------:R-:W0:Y:S01]  /*0960*/  MUFU.EX2 R5, R5 ;  /* 0x0000000500057308 */ /* 0x000e220000000800 */
[----:B-1----:R-:W-:-:S04]  /*0970*/  IMAD.WIDE R2, R31, 0x4, R2 ;  /* 0x000000041f027825 */ /* 0x002fc800078e0202 */
[----:B0-----:R-:W-:-:S05]  /*0980*/  FMUL R7, R4, R5 ;  /* 0x0000000504077220 */ /* 0x001fca0000400000 */
[----:B------:R-:W-:Y:S01]  /*0990*/  STG.E desc[UR8][R2.64], R7 ;  /* 0x0000000702007986 */ /* 0x000fe2000c101908 */
[----:B------:R-:W-:Y:S05]  /*09a0*/  EXIT ;  /* 0x000000000000794d */ /* 0x000fea0003800000 */
        .weak           $__internal_0_$__cuda_sm3x_div_rn_noftz_f32_slowpath
        .type           $__internal_0_$__cuda_sm3x_div_rn_noftz_f32_slowpath,@function
        .size           $__internal_0_$__cuda_sm3x_div_rn_noftz_f32_slowpath,(.L_x_105 - $__internal_0_$__cuda_sm3x_div_rn_noftz_f32_slowpath)
$__internal_0_$__cuda_sm3x_div_rn_noftz_f32_slowpath:
[----:B------:R-:W-:Y:S01]  /*09b0*/  SHF.R.U32.HI R5, RZ, 0x17, R4 ;  /* 0x00000017ff057819 */ /* 0x000fe20000011604 */
[----:B------:R-:W-:Y:S01]  /*09c0*/  BSSY.RECONVERGENT B1, `(.L_x_4) ;  /* 0x0000063000017945 */ /* 0x000fe20003800200 */
[----:B------:R-:W-:Y:S02]  /*09d0*/  SHF.R.U32.HI R0, RZ, 0x17, R3 ;  /* 0x00000017ff007819 */ /* 0x000fe40000011603 */
[----:B------:R-:W-:Y:S02]  /*09e0*/  LOP3.LUT R5, R5, 0xff, RZ, 0xc0, !PT ;  /* 0x000000ff05057812 */ /* 0x000fe400078ec0ff */
[----:B------:R-:W-:Y:S02]  /*09f0*/  LOP3.LUT R10, R0, 0xff, RZ, 0xc0, !PT ;  /* 0x000000ff000a7812 */ /* 0x000fe400078ec0ff */
[----:B------:R-:W-:Y:S02]  /*0a00*/  IADD3 R7, PT, PT, R5, -0x1, RZ ;  /* 0xffffffff05077810 */ /* 0x000fe40007ffe0ff */
[----:B------:R-:W-:-:S02]  /*0a10*/  IADD3 R8, PT, PT, R10, -0x1, RZ ;  /* 0xffffffff0a087810 */ /* 0x000fc40007ffe0ff */
[----:B------:R-:W-:-:S04]  /*0a20*/  ISETP.GT.U32.AND P0, PT, R7, 0xfd, PT ;  /* 0x000000fd0700780c */ /* 0x000fc80003f04070 */
[----:B------:R-:W-:-:S13]  /*0a30*/  ISETP.GT.U32.OR P0, PT, R8, 0xfd, P0 ;  /* 0x000000fd0800780c */ /* 0x000fda0000704470 */
[----:B------:R-:W-:Y:S01]  /*0a40*/  @!P0 MOV R6, RZ ;  /* 0x000000ff00068202 */ /* 0x000fe20000000f00 */
[----:B------:R-:W-:Y:S06]  /*0a50*/  @!P0 BRA `(.L_x_5) ;  /* 0x0000000000608947 */ /* 0x000fec0003800000 */
[----:B------:R-:W-:Y:S02]  /*0a60*/  FSETP.GTU.FTZ.AND P0, PT, |R3|, +INF , PT ;  /* 0x7f8000000300780b */ /* 0x000fe40003f1c200 */
[----:B------:R-:W-:Y:S02]  /*0a70*/  FSETP.GTU.FTZ.AND P1, PT, |R4|, +INF , PT ;  /* 0x7f8000000400780b */ /* 0x000fe40003f3c200 */
[----:B------:R-:W-:Y:S02]  /*0a80*/  MOV R0, R4 ;  /* 0x0000000400007202 */ /* 0x000fe40000000f00 */
[----:B------:R-:W-:-:S13]  /*0a90*/  PLOP3.LUT P0, PT, P0, P1, PT, 0xf8, 0x8f ;  /* 0x00000000008f781c */ /* 0x000fda0000703f70 */
[----:B------:R-:W-:Y:S05]  /*0aa0*/  @P0 BRA `(.L_x_6) ;  /* 0x00000004004c0947 */ /* 0x000fea0003800000 */
[----:B------:R-:W-:-:S13]  /*0ab0*/  LOP3.LUT P0, RZ, R4, 0x7fffffff, R3, 0xc8, !PT ;  /* 0x7fffffff04ff7812 */ /* 0x000fda000780c803 */
[----:B------:R-:W-:Y:S05]  /*0ac0*/  @!P0 BRA `(.L_x_7) ;  /* 0x00000004003c8947 */ /* 0x000fea0003800000 */
[C---:B------:R-:W-:Y:S02]  /*0ad0*/  FSETP.NEU.FTZ.AND P2, PT, |R3|.reuse, +INF , PT ;  /* 0x7f8000000300780b */ /* 0x040fe40003f5d200 */
[----:B------:R-:W-:Y:S02]  /*0ae0*/  FSETP.NEU.FTZ.AND P1, PT, |R0|, +INF , PT ;  /* 0x7f8000000000780b */ /* 0x000fe40003f3d200 */
[----:B------:R-:W-:-:S11]  /*0af0*/  FSETP.NEU.FTZ.AND P0, PT, |R3|, +INF , PT ;  /* 0x7f8000000300780b */ /* 0x000fd60003f1d200 */
[----:B------:R-:W-:Y:S05]  /*0b00*/  @!P1 BRA !P2, `(.L_x_7) ;  /* 0x00000004002c9947 */ /* 0x000fea0005000000 */
[----:B------:R-:W-:-:S04]  /*0b10*/  LOP3.LUT P2, RZ, R3, 0x7fffffff, RZ, 0xc0, !PT ;  /* 0x7fffffff03ff7812 */ /* 0x000fc8000784c0ff */
[----:B------:R-:W-:-:S13]  /*0b20*/  PLOP3.LUT P1, PT, P1, P2, PT, 0x2f, 0xf2 ;  /* 0x0000000000f2781c */ /* 0x000fda0000f24577 */
[----:B------:R-:W-:Y:S05]  /*0b30*/  @P1 BRA `(.L_x_8) ;  /* 0x0000000400181947 */ /* 0x000fea0003800000 */
[----:B------:R-:W-:-:S04]  /*0b40*/  LOP3.LUT P1, RZ, R4, 0x7fffffff, RZ, 0xc0, !PT ;  /* 0x7fffffff04ff7812 */ /* 0x000fc8000782c0ff */
[----:B------:R-:W-:-:S13]  /*0b50*/  PLOP3.LUT P0, PT, P0, P1, PT, 0x2f, 0xf2 ;  /* 0x0000000000f2781c */ /* 0x000fda0000702577 */
[----:B------:R-:W-:Y:S05]  /*0b60*/  @P0 BRA `(.L_x_9) ;  /* 0x0000000400000947 */ /* 0x000fea0003800000 */
[----:B------:R-:W-:Y:S02]  /*0b70*/  ISETP.GE.AND P0, PT, R8, RZ, PT ;  /* 0x000000ff0800720c */ /* 0x000fe40003f06270 */
[----:B------:R-:W-:-:S11]  /*0b80*/  ISETP.GE.AND P1, PT, R7, RZ, PT ;  /* 0x000000ff0700720c */ /* 0x000fd60003f26270 */
[----:B------:R-:W-:Y:S01]  /*0b90*/  @P0 MOV R6, RZ ;  /* 0x000000ff00060202 */ /* 0x000fe20000000f00 */
[----:B------:R-:W-:Y:S01]  /*0ba0*/  @!P0 FFMA R3, R3, 1.84467440737095516160e+19, RZ ;  /* 0x5f80000003038823 */ /* 0x000fe200000000ff */
[----:B------:R-:W-:Y:S01]  /*0bb0*/  @!P0 MOV R6, 0xffffffc0 ;  /* 0xffffffc000068802 */ /* 0x000fe20000000f00 */
[----:B------:R-:W-:-:S03]  /*0bc0*/  @!P1 FFMA R4, R0, 1.84467440737095516160e+19, RZ ;  /* 0x5f80000000049823 */ /* 0x000fc600000000ff */
[----:B------:R-:W-:-:S07]  /*0bd0*/  @!P1 IADD3 R6, PT, PT, R6, 0x40, RZ ;  /* 0x0000004006069810 */ /* 0x000fce0007ffe0ff */
.L_x_5:
[----:B------:R-:W-:Y:S01]  /*0be0*/  LEA R7, R5, 0xc0800000, 0x17 ;  /* 0xc080000005077811 */ /* 0x000fe200078eb8ff */
[----:B------:R-:W-:Y:S03]  /*0bf0*/  BSSY.RECONVERGENT B2, `(.L_x_10) ;  /* 0x0000036000027945 */ /* 0x000fe60003800200 */
[----:B------:R-:W-:Y:S02]  /*0c00*/  IADD3 R7, PT, PT, -R7, R4, RZ ;  /* 0x0000000407077210 */ /* 0x000fe40007ffe1ff */
[----:B------:R-:W-:Y:S02]  /*0c10*/  IADD3 R4, PT, PT, R10, -0x7f, RZ ;  /* 0xffffff810a047810 */ /* 0x000fe40007ffe0ff */
[----:B------:R-:W0:Y:S01]  /*0c20*/  MUFU.RCP R8, R7 ;  /* 0x0000000700087308 */ /* 0x000e220000001000 */
[----:B------:R-:W-:Y:S01]  /*0c30*/  FADD.FTZ R9, -R7, -RZ ;  /* 0x800000ff07097221 */ /* 0x000fe20000010100 */
[C---:B------:R-:W-:Y:S01]  /*0c40*/  IADD3 R5, PT, PT, R4.reuse, 0x7f, -R5 ;  /* 0x0000007f04057810 */ /* 0x040fe20007ffe805 */
[----:B------:R-:W-:-:S03]  /*0c50*/  IMAD R0, R4, -0x800000, R3 ;  /* 0xff80000004007824 */ /* 0x000fc600078e0203 */
[----:B------:R-:W-:Y:S01]  /*0c60*/  IADD3 R5, PT, PT, R5, R6, RZ ;  /* 0x0000000605057210 */ /* 0x000fe20007ffe0ff */
[----:B0-----:R-:W-:-:S04]  /*0c70*/  FFMA R11, R8, R9, 1 ;  /* 0x3f800000080b7423 */ /* 0x001fc80000000009 */
[----:B------:R-:W-:-:S04]  /*0c80*/  FFMA R10, R8, R11, R8 ;  /* 0x0000000b080a7223 */ /* 0x000fc80000000008 */
[----:B------:R-:W-:-:S04]  /*0c90*/  FFMA R3, R0, R10, RZ ;  /* 0x0000000a00037223 */ /* 0x000fc800000000ff */
[----:B------:R-:W-:-:S04]  /*0ca0*/  FFMA R8, R9, R3, R0 ;  /* 0x0000000309087223 */ /* 0x000fc80000000000 */
[----:B------:R-:W-:-:S04]  /*0cb0*/  FFMA R11, R10, R8, R3 ;  /* 0x000000080a0b7223 */ /* 0x000fc80000000003 */
[----:B------:R-:W-:-:S04]  /*0cc0*/  FFMA R8, R9, R11, R0 ;  /* 0x0000000b09087223 */ /* 0x000fc80000000000 */
[----:B------:R-:W-:-:S05]  /*0cd0*/  FFMA R3, R10, R8, R11 ;  /* 0x000000080a037223 */ /* 0x000fca000000000b */
[----:B------:R-:W-:-:S04]  /*0ce0*/  SHF.R.U32.HI R0, RZ, 0x17, R3 ;  /* 0x00000017ff007819 */ /* 0x000fc80000011603 */
[----:B------:R-:W-:-:S04]  /*0cf0*/  LOP3.LUT R0, R0, 0xff, RZ, 0xc0, !PT ;  /* 0x000000ff00007812 */ /* 0x000fc800078ec0ff */
[----:B------:R-:W-:-:S04]  /*0d00*/  IADD3 R6, PT, PT, R0, R5, RZ ;  /* 0x0000000500067210 */ /* 0x000fc80007ffe0ff */
[----:B------:R-:W-:-:S04]  /*0d10*/  IADD3 R0, PT, PT, R6, -0x1, RZ ;  /* 0xffffffff06007810 */ /* 0x000fc80007ffe0ff */
[----:B------:R-:W-:-:S13]  /*0d20*/  ISETP.GE.U32.AND P0, PT, R0, 0xfe, PT ;  /* 0x000000fe0000780c */ /* 0x000fda0003f06070 */
[----:B------:R-:W-:Y:S05]  /*0d30*/  @!P0 BRA `(.L_x_11) ;  /* 0x0000000000808947 */ /* 0x000fea0003800000 */
[----:B------:R-:W-:-:S13]  /*0d40*/  ISETP.GT.AND P0, PT, R6, 0xfe, PT ;  /* 0x000000fe0600780c */ /* 0x000fda0003f04270 */
[----:B------:R-:W-:Y:S05]  /*0d50*/  @P0 BRA `(.L_x_12) ;  /* 0x00000000006c0947 */ /* 0x000fea0003800000 */
[----:B------:R-:W-:-:S13]  /*0d60*/  ISETP.GE.AND P0, PT, R6, 0x1, PT ;  /* 0x000000010600780c */ /* 0x000fda0003f06270 */
[----:B------:R-:W-:Y:S05]  /*0d70*/  @P0 BRA `(.L_x_13) ;  /* 0x0000000000740947 */ /* 0x000fea0003800000 */
[----:B------:R-:W-:Y:S02]  /*0d80*/  ISETP.GE.AND P0, PT, R6, -0x18, PT ;  /* 0xffffffe80600780c */ /* 0x000fe40003f06270 */
[----:B------:R-:W-:-:S11]  /*0d90*/  LOP3.LUT R3, R3, 0x80000000, RZ, 0xc0, !PT ;  /* 0x8000000003037812 */ /* 0x000fd600078ec0ff */
[----:B------:R-:W-:Y:S05]  /*0da0*/  @!P0 BRA `(.L_x_13) ;  /* 0x0000000000688947 */ /* 0x000fea0003800000 */
[-CC-:B------:R-:W-:Y:S01]  /*0db0*/  FFMA.RZ R0, R10, R8.reuse, R11.reuse ;  /* 0x000000080a007223 */ /* 0x180fe2000000c00b */
[----:B------:R-:W-:Y:S01]  /*0dc0*/  IADD3 R7, PT, PT, R6, 0x20, RZ ;  /* 0x0000002006077810 */ /* 0x000fe20007ffe0ff */
[-CC-:B------:R-:W-:Y:S01]  /*0dd0*/  FFMA.RM R5, R10, R8.reuse, R11.reuse ;  /* 0x000000080a057223 */ /* 0x180fe2000000400b */
[----:B------:R-:W-:Y:S02]  /*0de0*/  ISETP.NE.AND P2, PT, R6, RZ, PT ;  /* 0x000000ff0600720c */ /* 0x000fe40003f45270 */
[----:B------:R-:W-:Y:S01]  /*0df0*/  LOP3.LUT R4, R0, 0x7fffff, RZ, 0xc0, !PT ;  /* 0x007fffff00047812 */ /* 0x000fe200078ec0ff */
[----:B------:R-:W-:Y:S01]  /*0e00*/  FFMA.RP R0, R10, R8, R11 ;  /* 0x000000080a007223 */ /* 0x000fe2000000800b */
[----:B------:R-:W-:Y:S02]  /*0e10*/  ISETP.NE.AND P1, PT, R6, RZ, PT ;  /* 0x000000ff0600720c */ /* 0x000fe40003f25270 */
[----:B------:R-:W-:Y:S02]  /*0e20*/  LOP3.LUT R4, R4, 0x800000, RZ, 0xfc, !PT ;  /* 0x0080000004047812 */ /* 0x000fe400078efcff */
[----:B------:R-:W-:-:S02]  /*0e30*/  IADD3 R6, PT, PT, -R6, RZ, RZ ;  /* 0x000000ff06067210 */ /* 0x000fc40007ffe1ff */
[----:B------:R-:W-:Y:S02]  /*0e40*/  SHF.L.U32 R7, R4, R7, RZ ;  /* 0x0000000704077219 */ /* 0x000fe400000006ff */
[----:B------:R-:W-:Y:S02]  /*0e50*/  FSETP.NEU.FTZ.AND P0, PT, R0, R5, PT ;  /* 0x000000050000720b */ /* 0x000fe40003f1d000 */
[----:B------:R-:W-:Y:S02]  /*0e60*/  SEL R5, R6, RZ, P2 ;  /* 0x000000ff06057207 */ /* 0x000fe40001000000 */
[----:B------:R-:W-:Y:S02]  /*0e70*/  ISETP.NE.AND P1, PT, R7, RZ, P1 ;  /* 0x000000ff0700720c */ /* 0x000fe40000f25270 */
[----:B------:R-:W-:Y:S02]  /*0e80*/  SHF.R.U32.HI R5, RZ, R5, R4 ;  /* 0x00000005ff057219 */ /* 0x000fe40000011604 */
[----:B------:R-:W-:-:S02]  /*0e90*/  PLOP3.LUT P0, PT, P0, P1, PT, 0xf8, 0x8f ;  /* 0x00000000008f781c */ /* 0x000fc40000703f70 */
[----:B------:R-:W-:Y:S02]  /*0ea0*/  SHF.R.U32.HI R7, RZ, 0x1, R5 ;  /* 0x00000001ff077819 */ /* 0x000fe40000011605 */
[----:B------:R-:W-:-:S04]  /*0eb0*/  SEL R0, RZ, 0x1, !P0 ;  /* 0x00000001ff007807 */ /* 0x000fc80004000000 */
[----:B------:R-:W-:-:S04]  /*0ec0*/  LOP3.LUT R0, R0, 0x1, R7, 0xf8, !PT ;  /* 0x0000000100007812 */ /* 0x000fc800078ef807 */
[----:B------:R-:W-:-:S04]  /*0ed0*/  LOP3.LUT R0, R0, R5, RZ, 0xc0, !PT ;  /* 0x0000000500007212 */ /* 0x000fc800078ec0ff */
[----:B------:R-:W-:-:S04]  /*0ee0*/  IADD3 R0, PT, PT, R7, R0, RZ ;  /* 0x0000000007007210 */ /* 0x000fc80007ffe0ff */
[----:B------:R-:W-:Y:S01]  /*0ef0*/  LOP3.LUT R3, R0, R3, RZ, 0xfc, !PT ;  /* 0x0000000300037212 */ /* 0x000fe200078efcff */
[----:B------:R-:W-:Y:S06]  /*0f00*/  BRA `(.L_x_13) ;  /* 0x0000000000107947 */ /* 0x000fec0003800000 */
.L_x_12:
[----:B------:R-:W-:-:S04]  /*0f10*/  LOP3.LUT R3, R3, 0x80000000, RZ, 0xc0, !PT ;  /* 0x8000000003037812 */ /* 0x000fc800078ec0ff */
[----:B------:R-:W-:Y:S01]  /*0f20*/  LOP3.LUT R3, R3, 0x7f800000, RZ, 0xfc, !PT ;  /* 0x7f80000003037812 */ /* 0x000fe200078efcff */
[----:B------:R-:W-:Y:S06]  /*0f30*/  BRA `(.L_x_13) ;  /* 0x0000000000047947 */ /* 0x000fec0003800000 */
.L_x_11:
[----:B------:R-:W-:-:S07]  /*0f40*/  LEA R3, R5, R3, 0x17 ;  /* 0x0000000305037211 */ /* 0x000fce00078eb8ff */
.L_x_13:
[----:B------:R-:W-:Y:S05]  /*0f50*/  BSYNC.RECONVERGENT B2 ;  /* 0x0000000000027941 */ /* 0x000fea0003800200 */
.L_x_10:
[----:B------:R-:W-:Y:S05]  /*0f60*/  BRA `(.L_x_14) ;  /* 0x0000000000207947 */ /* 0x000fea0003800000 */
.L_x_9:
[----:B------:R-:W-:-:S04]  /*0f70*/  LOP3.LUT R3, R4, 0x80000000, R3, 0x48, !PT ;  /* 0x8000000004037812 */ /* 0x000fc800078e4803 */
[----:B------:R-:W-:Y:S01]  /*0f80*/  LOP3.LUT R3, R3, 0x7f800000, RZ, 0xfc, !PT ;  /* 0x7f80000003037812 */ /* 0x000fe200078efcff */
[----:B------:R-:W-:Y:S06]  /*0f90*/  BRA `(.L_x_14) ;  /* 0x0000000000147947 */ /* 0x000fec0003800000 */
.L_x_8:
[----:B------:R-:W-:Y:S01]  /*0fa0*/  LOP3.LUT R3, R4, 0x80000000, R3, 0x48, !PT ;  /* 0x8000000004037812 */ /* 0x000fe200078e4803 */
[----:B------:R-:W-:Y:S06]  /*0fb0*/  BRA `(.L_x_14) ;  /* 0x00000000000c7947 */ /* 0x000fec0003800000 */
.L_x_7:
[----:B------:R-:W0:Y:S01]  /*0fc0*/  MUFU.RSQ R3, -QNAN ;  /* 0xffc0000000037908 */ /* 0x000e220000001400 */
[----:B------:R-:W-:Y:S05]  /*0fd0*/  BRA `(.L_x_14) ;  /* 0x0000000000047947 */ /* 0x000fea0003800000 */
.L_x_6:
[----:B------:R-:W-:-:S07]  /*0fe0*/  FADD.FTZ R3, R3, R0 ;  /* 0x0000000003037221 */ /* 0x000fce0000010000 */
.L_x_14:
[----:B------:R-:W-:Y:S05]  /*0ff0*/  BSYNC.RECONVERGENT B1 ;  /* 0x0000000000017941 */ /* 0x000fea0003800200 */
.L_x_4:
[----:B0-----:R-:W-:Y:S01]  /*1000*/  MOV R0, R3 ;  /* 0x0000000300007202 */ /* 0x001fe20000000f00 */
[----:B------:R-:W-:-:S04]  /*1010*/  HFMA2 R3, -RZ, RZ, 0, 0 ;  /* 0x00000000ff037431 */ /* 0x000fc800000001ff */
[----:B------:R-:W-:Y:S05]  /*1020*/  RET.REL.NODEC R2 `(_Z20RBFKernel_Tilling_32fPfS_S_ii) ;  /* 0xffffffec02f47950 */ /* 0x000fea0003c3ffff */
.L_x_15:
[----:B------:R-:W-:-:S00]  /*1030*/  BRA `(.L_x_15) ;  /* 0xfffffffc00fc7947 */ /* 0x000fc0000383ffff */
[----:B------:R-:W-:-:S00]  /*1040*/  NOP ;  /* 0x0000000000007918 */ /* 0x000fc00000000000 */
        /* <DEDUP_REMOVED lines=11> */
.L_x_105:


//--------------------- .text._Z20RBFKernel_Tilling_16fPfS_S_ii --------------------------
	.section	.text._Z20RBFKernel_Tilling_16fPfS_S_ii,"ax",@progbits
	.align	128
        .global         _Z20RBFKernel_Tilling_16fPfS_S_ii
        .type           _Z20RBFKernel_Tilling_16fPfS_S_ii,@function
        .size           _Z20RBFKernel_Tilling_16fPfS_S_ii,(.L_x_106 - _Z20RBFKernel_Tilling_16fPfS_S_ii)
        .other          _Z20RBFKernel_Tilling_16fPfS_S_ii,@"STO_CUDA_ENTRY STV_DEFAULT"
_Z20RBFKernel_Tilling_16fPfS_S_ii:
.text._Z20RBFKernel_Tilling_16fPfS_S_ii:
        /* <DEDUP_REMOVED lines=19> */
[----:B------:R-:W-:Y:S01]  /*0130*/  IMAD.MOV.U32 R5, RZ, RZ, RZ ;  /* 0x000000ffff057224 */ /* 0x000fe200078e00ff */
        /* <DEDUP_REMOVED lines=10> */
.L_x_17:
[----:B--2---:R-:W-:-:S04]  /*01e0*/  IMAD.WIDE R8, R0, 0x4, R26 ;  /* 0x0000000400087825 */ /* 0x004fc800078e021a */
[----:B-1----:R-:W-:Y:S01]  /*01f0*/  IMAD.WIDE R6, R2, 0x4, R28 ;  /* 0x0000000402067825 */ /* 0x002fe200078e021c */
[----:B------:R-:W2:Y:S05]  /*0200*/  LDG.E R25, desc[UR8][R8.64] ;  /* 0x0000000808197981 */ /* 0x000eaa000c1e1900 */
[----:B------:R-:W3:Y:S01]  /*0210*/  LDG.E R6, desc[UR8][R6.64] ;  /* 0x0000000806067981 */ /* 0x000ee2000c1e1900 */
[----:B------:R-:W-:Y:S01]  /*0220*/  UIADD3 UR6, UPT, UPT, UR6, 0x1, URZ ;  /* 0x0000000106067890 */ /* 0x000fe2000fffe0ff */
[----:B------:R-:W-:Y:S01]  /*0230*/  IADD3 R0, PT, PT, R0, 0x10, RZ ;  /* 0x0000001000007810 */ /* 0x000fe20007ffe0ff */
[----:B------:R-:W-:Y:S02]  /*0240*/  VIADD R2, R2, 0x10 ;  /* 0x0000001002027836 */ /* 0x000fe40000000000 */
[----:B------:R-:W-:Y:S01]  /*0250*/  UISETP.NE.AND UP0, UPT, UR6, URZ, UPT ;  /* 0x000000ff0600728c */ /* 0x000fe2000bf05270 */
[----:B--2---:R-:W-:Y:S04]  /*0260*/  STS [R21], R25 ;  /* 0x0000001915007388 */ /* 0x004fe80000000800 */
[----:B---3--:R-:W-:Y:S01]  /*0270*/  STS [R3], R6 ;  /* 0x0000000603007388 */ /* 0x008fe20000000800 */
[----:B------:R-:W-:Y:S06]  /*0280*/  BAR.SYNC.DEFER_BLOCKING 0x0 ;  /* 0x0000000000007b1d */ /* 0x000fec0000010000 */
[----:B------:R-:W-:Y:S04]  /*0290*/  LDS.128 R12, [R22] ;  /* 0x00000000160c7984 */ /* 0x000fe80000000c00 */
[----:B------:R-:W0:Y:S04]  /*02a0*/  LDS.128 R16, [R20] ;  /* 0x0000000014107984 */ /* 0x000e280000000c00 */
[----:B------:R-:W-:Y:S01]  /*02b0*/  LDS.128 R8, [R22+0x10] ;  /* 0x0000100016087984 */ /* 0x000fe20000000c00 */
[----:B0-----:R-:W-:Y:S01]  /*02c0*/  FADD R12, R12, -R16 ;  /* 0x800000100c0c7221 */ /* 0x001fe20000000000 */
[----:B------:R-:W-:Y:S01]  /*02d0*/  FADD R13, R13, -R17 ;  /* 0x800000110d0d7221 */ /* 0x000fe20000000000 */
[----:B------:R-:W-:Y:S01]  /*02e0*/  FADD R17, R14, -R18 ;  /* 0x800000120e117221 */ /* 0x000fe20000000000 */
[----:B------:R-:W-:Y:S01]  /*02f0*/  FADD R15, R15, -R19 ;  /* 0x800000130f0f7221 */ /* 0x000fe20000000000 */
[----:B------:R-:W-:-:S02]  /*0300*/  FFMA R12, R12, R12, R5 ;  /* 0x0000000c0c0c7223 */ /* 0x000fc40000000005 */
[----:B------:R-:W0:Y:S02]  /*0310*/  LDS.128 R4, [R20+0x10] ;  /* 0x0000100014047984 */ /* 0x000e240000000c00 */
[----:B------:R-:W-:-:S04]  /*0320*/  FFMA R12, R13, R13, R12 ;  /* 0x0000000d0d0c7223 */ /* 0x000fc8000000000c */
[----:B------:R-:W-:Y:S01]  /*0330*/  FFMA R12, R17, R17, R12 ;  /* 0x00000011110c7223 */ /* 0x000fe2000000000c */
[----:B0-----:R-:W-:-:S03]  /*0340*/  FADD R17, R8, -R4 ;  /* 0x8000000408117221 */ /* 0x001fc60000000000 */
[----:B------:R-:W-:Y:S01]  /*0350*/  FFMA R4, R15, R15, R12 ;  /* 0x0000000f0f047223 */ /* 0x000fe2000000000c */
[----:B------:R-:W-:Y:S01]  /*0360*/  FADD R5, R9, -R5 ;  /* 0x8000000509057221 */ /* 0x000fe20000000000 */
[----:B------:R-:W-:Y:S01]  /*0370*/  LDS.128 R12, [R22+0x20] ;  /* 0x00002000160c7984 */ /* 0x000fe20000000c00 */
[----:B------:R-:W-:Y:S01]  /*0380*/  FADD R9, R10, -R6 ;  /* 0x800000060a097221 */ /* 0x000fe20000000000 */
[----:B------:R-:W-:Y:S01]  /*0390*/  FFMA R4, R17, R17, R4 ;  /* 0x0000001111047223 */ /* 0x000fe20000000004 */
[----:B------:R-:W-:Y:S01]  /*03a0*/  FADD R7, R11, -R7 ;  /* 0x800000070b077221 */ /* 0x000fe20000000000 */
[----:B------:R-:W0:Y:S02]  /*03b0*/  LDS.128 R16, [R20+0x20] ;  /* 0x0000200014107984 */ /* 0x000e240000000c00 */
[----:B------:R-:W-:-:S04]  /*03c0*/  FFMA R4, R5, R5, R4 ;  /* 0x0000000505047223 */ /* 0x000fc80000000004 */
[----:B------:R-:W-:-:S04]  /*03d0*/  FFMA R4, R9, R9, R4 ;  /* 0x0000000909047223 */ /* 0x000fc80000000004 */
[----:B------:R-:W-:Y:S02]  /*03e0*/  FFMA R8, R7, R7, R4 ;  /* 0x0000000707087223 */ /* 0x000fe40000000004 */
[----:B------:R-:W-:Y:S01]  /*03f0*/  LDS.128 R4, [R22+0x30] ;  /* 0x0000300016047984 */ /* 0x000fe20000000c00 */
[----:B0-----:R-:W-:Y:S01]  /*0400*/  FADD R9, R12, -R16 ;  /* 0x800000100c097221 */ /* 0x001fe20000000000 */
[----:B------:R-:W-:Y:S01]  /*0410*/  FADD R13, R13, -R17 ;  /* 0x800000110d0d7221 */ /* 0x000fe20000000000 */
[----:B------:R-:W-:Y:S01]  /*0420*/  FADD R17, R14, -R18 ;  /* 0x800000120e117221 */ /* 0x000fe20000000000 */
[----:B------:R-:W-:Y:S01]  /*0430*/  FADD R15, R15, -R19 ;  /* 0x800000130f0f7221 */ /* 0x000fe20000000000 */
[----:B------:R-:W-:Y:S02]  /*0440*/  FFMA R12, R9, R9, R8 ;  /* 0x00000009090c7223 */ /* 0x000fe40000000008 */
[----:B------:R-:W0:Y:S02]  /*0450*/  LDS.128 R8, [R20+0x30] ;  /* 0x0000300014087984 */ /* 0x000e240000000c00 */
        /* <DEDUP_REMOVED lines=9> */
[----:B------:R-:W-:-:S04]  /*04f0*/  FFMA R12, R9, R9, R12 ;  /* 0x00000009090c7223 */ /* 0x000fc8000000000c */
[----:B------:R-:W-:Y:S01]  /*0500*/  FFMA R5, R7, R7, R12 ;  /* 0x0000000707057223 */ /* 0x000fe2000000000c */
[----:B------:R-:W-:Y:S06]  /*0510*/  BAR.SYNC.DEFER_BLOCKING 0x0 ;  /* 0x0000000000007b1d */ /* 0x000fec0000010000 */
[----:B------:R-:W-:Y:S05]  /*0520*/  BRA.U UP0, `(.L_x_17) ;  /* 0xfffffffd002c7547 */ /* 0x000fea000b83ffff */
.L_x_16:
        /* <DEDUP_REMOVED lines=14> */
[----:B------:R-:W-:Y:S05]  /*0610*/  CALL.REL.NOINC `($__internal_1_$__cuda_sm3x_div_rn_noftz_f32_slowpath) ;  /* 0x0000000000447944 */ /* 0x000fea0003c00000 */
.L_x_19:
[----:B------:R-:W-:Y:S05]  /*0620*/  BSYNC.RECONVERGENT B0 ;  /* 0x0000000000007941 */ /* 0x000fea0003800200 */
.L_x_18:
        /* <DEDUP_REMOVED lines=16> */
        .weak           $__internal_1_$__cuda_sm3x_div_rn_noftz_f32_slowpath
        .type           $__internal_1_$__cuda_sm3x_div_rn_noftz_f32_slowpath,@function
        .size           $__internal_1_$__cuda_sm3x_div_rn_noftz_f32_slowpath,(.L_x_106 - $__internal_1_$__cuda_sm3x_div_rn_noftz_f32_slowpath)
$__internal_1_$__cuda_sm3x_div_rn_noftz_f32_slowpath:
[----:B------:R-:W-:Y:S01]  /*0730*/  SHF.R.U32.HI R5, RZ, 0x17, R4 ;  /* 0x00000017ff057819 */ /* 0x000fe20000011604 */
[----:B------:R-:W-:Y:S01]  /*0740*/  BSSY.RECONVERGENT B1, `(.L_x_20) ;  /* 0x0000063000017945 */ /* 0x000fe20003800200 */
[----:B------:R-:W-:Y:S02]  /*0750*/  SHF.R.U32.HI R0, RZ, 0x17, R3 ;  /* 0x00000017ff007819 */ /* 0x000fe40000011603 */
[----:B------:R-:W-:Y:S02]  /*0760*/  LOP3.LUT R5, R5, 0xff, RZ, 0xc0, !PT ;  /* 0x000000ff05057812 */ /* 0x000fe400078ec0ff */
[----:B------:R-:W-:-:S03]  /*0770*/  LOP3.LUT R10, R0, 0xff, RZ, 0xc0, !PT ;  /* 0x000000ff000a7812 */ /* 0x000fc600078ec0ff */
[----:B------:R-:W-:Y:S01]  /*0780*/  VIADD R7, R5, 0xffffffff ;  /* 0xffffffff05077836 */ /* 0x000fe20000000000 */
[----:B------:R-:W-:-:S04]  /*0790*/  IADD3 R8, PT, PT, R10, -0x1, RZ ;  /* 0xffffffff0a087810 */ /* 0x000fc80007ffe0ff */
        /* <DEDUP_REMOVED lines=23> */
[----:B------:R-:W-:Y:S01]  /*0910*/  @P0 IMAD.MOV.U32 R6, RZ, RZ, RZ ;  /* 0x000000ffff060224 */ /* 0x000fe200078e00ff */
[----:B------:R-:W-:Y:S01]  /*0920*/  @!P0 MOV R6, 0xffffffc0 ;  /* 0xffffffc000068802 */ /* 0x000fe20000000f00 */
[----:B------:R-:W-:Y:S01]  /*0930*/  @!P0 FFMA R3, R3, 1.84467440737095516160e+19, RZ ;  /* 0x5f80000003038823 */ /* 0x000fe200000000ff */
[----:B------:R-:W-:Y:S02]  /*0940*/  @!P1 FFMA R4, R0, 1.84467440737095516160e+19, RZ ;  /* 0x5f80000000049823 */ /* 0x000fe400000000ff */
[----:B------:R-:W-:-:S07]  /*0950*/  @!P1 IADD3 R6, PT, PT, R6, 0x40, RZ ;  /* 0x0000004006069810 */ /* 0x000fce0007ffe0ff */
.L_x_21:
[----:B------:R-:W-:Y:S01]  /*0960*/  LEA R7, R5, 0xc0800000, 0x17 ;  /* 0xc080000005077811 */ /* 0x000fe200078eb8ff */
[----:B------:R-:W-:Y:S03]  /*0970*/  BSSY.RECONVERGENT B2, `(.L_x_26) ;  /* 0x0000036000027945 */ /* 0x000fe60003800200 */
[----:B------:R-:W-:Y:S01]  /*0980*/  IADD3 R7, PT, PT, -R7, R4, RZ ;  /* 0x0000000407077210 */ /* 0x000fe20007ffe1ff */
[----:B------:R-:W-:-:S03]  /*0990*/  VIADD R4, R10, 0xffffff81 ;  /* 0xffffff810a047836 */ /* 0x000fc60000000000 */
[----:B------:R-:W0:Y:S01]  /*09a0*/  MUFU.RCP R8, R7 ;  /* 0x0000000700087308 */ /* 0x000e220000001000 */
[----:B------:R-:W-:Y:S01]  /*09b0*/  FADD.FTZ R9, -R7, -RZ ;  /* 0x800000ff07097221 */ /* 0x000fe20000010100 */
[C---:B------:R-:W-:Y:S01]  /*09c0*/  IMAD R0, R4.reuse, -0x800000, R3 ;  /* 0xff80000004007824 */ /* 0x040fe200078e0203 */
[----:B------:R-:W-:-:S04]  /*09d0*/  IADD3 R5, PT, PT, R4, 0x7f, -R5 ;  /* 0x0000007f04057810 */ /* 0x000fc80007ffe805 */
        /* <DEDUP_REMOVED lines=21> */
[CCC-:B------:R-:W-:Y:S01]  /*0b30*/  FFMA.RZ R3, R10.reuse, R8.reuse, R11.reuse ;  /* 0x000000080a037223 */ /* 0x1c0fe2000000c00b */
[C---:B------:R-:W-:Y:S02]  /*0b40*/  VIADD R6, R7.reuse, 0x20 ;  /* 0x0000002007067836 */ /* 0x040fe40000000000 */
[CCC-:B------:R-:W-:Y:S01]  /*0b50*/  FFMA.RM R4, R10.reuse, R8.reuse, R11.reuse ;  /* 0x000000080a047223 */ /* 0x1c0fe2000000400b */
[----:B------:R-:W-:Y:S02]  /*0b60*/  ISETP.NE.AND P2, PT, R7, RZ, PT ;  /* 0x000000ff0700720c */ /* 0x000fe40003f45270 */
[----:B------:R-:W-:Y:S01]  /*0b70*/  LOP3.LUT R5, R3, 0x7fffff, RZ, 0xc0, !PT ;  /* 0x007fffff03057812 */ /* 0x000fe200078ec0ff */
[----:B------:R-:W-:Y:S01]  /*0b80*/  FFMA.RP R3, R10, R8, R11 ;  /* 0x000000080a037223 */ /* 0x000fe2000000800b */
[----:B------:R-:W-:Y:S02]  /*0b90*/  ISETP.NE.AND P1, PT, R7, RZ, PT ;  /* 0x000000ff0700720c */ /* 0x000fe40003f25270 */
[----:B------:R-:W-:-:S02]  /*0ba0*/  LOP3.LUT R5, R5, 0x800000, RZ, 0xfc, !PT ;  /* 0x0080000005057812 */ /* 0x000fc400078efcff */
[----:B------:R-:W-:Y:S02]  /*0bb0*/  IADD3 R7, PT, PT, -R7, RZ, RZ ;  /* 0x000000ff07077210 */ /* 0x000fe40007ffe1ff */
[----:B------:R-:W-:Y:S02]  /*0bc0*/  SHF.L.U32 R6, R5, R6, RZ ;  /* 0x0000000605067219 */ /* 0x000fe400000006ff */
[----:B------:R-:W-:Y:S02]  /*0bd0*/  FSETP.NEU.FTZ.AND P0, PT, R3, R4, PT ;  /* 0x000000040300720b */ /* 0x000fe40003f1d000 */
[----:B------:R-:W-:Y:S02]  /*0be0*/  SEL R4, R7, RZ, P2 ;  /* 0x000000ff07047207 */ /* 0x000fe40001000000 */
[----:B------:R-:W-:Y:S02]  /*0bf0*/  ISETP.NE.AND P1, PT, R6, RZ, P1 ;  /* 0x000000ff0600720c */ /* 0x000fe40000f25270 */
[----:B------:R-:W-:-:S02]  /*0c00*/  SHF.R.U32.HI R4, RZ, R4, R5 ;  /* 0x00000004ff047219 */ /* 0x000fc40000011605 */
[----:B------:R-:W-:Y:S02]  /*0c10*/  PLOP3.LUT P0, PT, P0, P1, PT, 0xf8, 0x8f ;  /* 0x00000000008f781c */ /* 0x000fe40000703f70 */
[----:B------:R-:W-:Y:S02]  /*0c20*/  SHF.R.U32.HI R6, RZ, 0x1, R4 ;  /* 0x00000001ff067819 */ /* 0x000fe40000011604 */
[----:B------:R-:W-:-:S04]  /*0c30*/  SEL R3, RZ, 0x1, !P0 ;  /* 0x00000001ff037807 */ /* 0x000fc80004000000 */
[----:B------:R-:W-:-:S04]  /*0c40*/  LOP3.LUT R3, R3, 0x1, R6, 0xf8, !PT ;  /* 0x0000000103037812 */ /* 0x000fc800078ef806 */
[----:B------:R-:W-:-:S04]  /*0c50*/  LOP3.LUT R3, R3, R4, RZ, 0xc0, !PT ;  /* 0x0000000403037212 */ /* 0x000fc800078ec0ff */
[----:B------:R-:W-:-:S04]  /*0c60*/  IADD3 R3, PT, PT, R6, R3, RZ ;  /* 0x0000000306037210 */ /* 0x000fc80007ffe0ff */
[----:B------:R-:W-:Y:S01]  /*0c70*/  LOP3.LUT R0, R3, R0, RZ, 0xfc, !PT ;  /* 0x0000000003007212 */ /* 0x000fe200078efcff */
[----:B------:R-:W-:Y:S06]  /*0c80*/  BRA `(.L_x_29) ;  /* 0x0000000000107947 */ /* 0x000fec0003800000 */
.L_x_28:
[----:B------:R-:W-:-:S04]  /*0c90*/  LOP3.LUT R0, R0, 0x80000000, RZ, 0xc0, !PT ;  /* 0x8000000000007812 */ /* 0x000fc800078ec0ff */
[----:B------:R-:W-:Y:S01]  /*0ca0*/  LOP3.LUT R0, R0, 0x7f800000, RZ, 0xfc, !PT ;  /* 0x7f80000000007812 */ /* 0x000fe200078efcff */
[----:B------:R-:W-:Y:S06]  /*0cb0*/  BRA `(.L_x_29) ;  /* 0x0000000000047947 */ /* 0x000fec0003800000 */
.L_x_27:
[----:B------:R-:W-:-:S07]  /*0cc0*/  LEA R0, R5, R0, 0x17 ;  /* 0x0000000005007211 */ /* 0x000fce00078eb8ff */
.L_x_29:
[----:B------:R-:W-:Y:S05]  /*0cd0*/  BSYNC.RECONVERGENT B2 ;  /* 0x0000000000027941 */ /* 0x000fea0003800200 */
.L_x_26:
[----:B------:R-:W-:Y:S05]  /*0ce0*/  BRA `(.L_x_30) ;  /* 0x0000000000207947 */ /* 0x000fea0003800000 */
.L_x_25:
[----:B------:R-:W-:-:S04]  /*0cf0*/  LOP3.LUT R0, R4, 0x80000000, R3, 0x48, !PT ;  /* 0x8000000004007812 */ /* 0x000fc800078e4803 */
[----:B------:R-:W-:Y:S01]  /*0d00*/  LOP3.LUT R0, R0, 0x7f800000, RZ, 0xfc, !PT ;  /* 0x7f80000000007812 */ /* 0x000fe200078efcff */
[----:B------:R-:W-:Y:S06]  /*0d10*/  BRA `(.L_x_30) ;  /* 0x0000000000147947 */ /* 0x000fec0003800000 */
.L_x_24:
[----:B------:R-:W-:Y:S01]  /*0d20*/  LOP3.LUT R0, R4, 0x80000000, R3, 0x48, !PT ;  /* 0x8000000004007812 */ /* 0x000fe200078e4803 */
[----:B------:R-:W-:Y:S06]  /*0d30*/  BRA `(.L_x_30) ;  /* 0x00000000000c7947 */ /* 0x000fec0003800000 */
.L_x_23:
[----:B------:R-:W0:Y:S01]  /*0d40*/  MUFU.RSQ R0, -QNAN ;  /* 0xffc0000000007908 */ /* 0x000e220000001400 */
[----:B------:R-:W-:Y:S05]  /*0d50*/  BRA `(.L_x_30) ;  /* 0x0000000000047947 */ /* 0x000fea0003800000 */
.L_x_22:
[----:B------:R-:W-:-:S07]  /*0d60*/  FADD.FTZ R0, R3, R0 ;  /* 0x0000000003007221 */ /* 0x000fce0000010000 */
.L_x_30:
[----:B------:R-:W-:Y:S05]  /*0d70*/  BSYNC.RECONVERGENT B1 ;  /* 0x0000000000017941 */ /* 0x000fea0003800200 */
.L_x_20:
[----:B------:R-:W-:-:S04]  /*0d80*/  HFMA2 R3, -RZ, RZ, 0, 0 ;  /* 0x00000000ff037431 */ /* 0x000fc800000001ff */
[----:B0-----:R-:W-:Y:S05]  /*0d90*/  RET.REL.NODEC R2 `(_Z20RBFKernel_Tilling_16fPfS_S_ii) ;  /* 0xfffffff002987950 */ /* 0x001fea0003c3ffff */
.L_x_31:
        /* <DEDUP_REMOVED lines=14> */
.L_x_106:


//--------------------- .text._Z19RBFKernel_Tilling_8fPfS_S_ii --------------------------
	.section	.text._Z19RBFKernel_Tilling_8fPfS_S_ii,"ax",@progbits
	.align	128
        .global         _Z19RBFKernel_Tilling_8fPfS_S_ii
        .type           _Z19RBFKernel_Tilling_8fPfS_S_ii,@function
        .size           _Z19RBFKernel_Tilling_8fPfS_S_ii,(.L_x_107 - _Z19RBFKernel_Tilling_8fPfS_S_ii)
        .other          _Z19RBFKernel_Tilling_8fPfS_S_ii,@"STO_CUDA_ENTRY STV_DEFAULT"
_Z19RBFKernel_Tilling_8fPfS_S_ii:
.text._Z19RBFKernel_Tilling_8fPfS_S_ii:
        /* <DEDUP_REMOVED lines=8> */
[----:B-1----:R-:W-:Y:S02]  /*0080*/  UISETP.GE.AND UP0, UPT, UR9, 0x8, UPT ;  /* 0x000000080900788c */ /* 0x002fe4000bf06270 */
[----:B------:R-:W-:-:S04]  /*0090*/  USHF.R.S32.HI UR4, URZ, 0x1f, UR9 ;  /* 0x0000001fff047899 */ /* 0x000fc80008011409 */
[----:B------:R-:W-:Y:S01]  /*00a0*/  ULEA.HI UR4, UR4, UR9, URZ, 0x3 ;  /* 0x0000000904047291 */ /* 0x000fe2000f8f18ff */
[----:B0-----:R-:W-:Y:S02]  /*00b0*/  LEA R25, R25, R2, 0x3 ;  /* 0x0000000219197211 */ /* 0x001fe400078e18ff */
[----:B---3--:R-:W-:Y:S01]  /*00c0*/  LEA R24, R24, R5, 0x3 ;  /* 0x0000000518187211 */ /* 0x008fe200078e18ff */
[----:B--2---:R-:W-:Y:S08]  /*00d0*/  BRA.U !UP0, `(.L_x_32) ;  /* 0x0000000d08a87547 */ /* 0x004ff0000b800000 */
[----:B------:R-:W0:Y:S01]  /*00e0*/  S2UR UR7, SR_CgaCtaId ;  /* 0x00000000000779c3 */ /* 0x000e220000008800 */
[----:B------:R-:W-:Y:S01]  /*00f0*/  USHF.R.S32.HI UR4, URZ, 0x3, UR4 ;  /* 0x00000003ff047899 */ /* 0x000fe20008011404 */
[----:B------:R-:W-:Y:S01]  /*0100*/  IMAD R21, R24, UR9, R2 ;  /* 0x0000000918157c24 */ /* 0x000fe2000f8e0202 */
[----:B------:R-:W-:Y:S01]  /*0110*/  UMOV UR5, 0x400 ;  /* 0x0000040000057882 */ /* 0x000fe20000000000 */
[----:B------:R-:W-:Y:S01]  /*0120*/  IMAD R23, R25, UR9, R5 ;  /* 0x0000000919177c24 */ /* 0x000fe2000f8e0205 */
[----:B------:R-:W-:Y:S01]  /*0130*/  UIADD3 UR8, UPT, UPT, UR4, -0x1, URZ ;  /* 0xffffffff04087890 */ /* 0x000fe2000fffe0ff */
[----:B------:R-:W-:Y:S01]  /*0140*/  MOV R28, RZ ;  /* 0x000000ff001c7202 */ /* 0x000fe20000000f00 */
[----:B------:R-:W-:Y:S01]  /*0150*/  UIADD3 UR6, UPT, UPT, UR5, 0x100, URZ ;  /* 0x0000010005067890 */ /* 0x000fe2000fffe0ff */
[----:B------:R-:W-:Y:S01]  /*0160*/  MOV R0, RZ ;  /* 0x000000ff00007202 */ /* 0x000fe20000000f00 */
[----:B------:R-:W-:Y:S02]  /*0170*/  UISETP.GE.U32.AND UP1, UPT, UR8, 0x3, UPT ;  /* 0x000000030800788c */ /* 0x000fe4000bf26070 */
[----:B0-----:R-:W-:-:S02]  /*0180*/  ULEA UR5, UR7, UR5, 0x18 ;  /* 0x0000000507057291 */ /* 0x001fc4000f8ec0ff */
[----:B------:R-:W-:Y:S02]  /*0190*/  ULEA UR6, UR7, UR6, 0x18 ;  /* 0x0000000607067291 */ /* 0x000fe4000f8ec0ff */
[----:B------:R-:W-:Y:S02]  /*01a0*/  ULOP3.LUT UP0, UR7, UR4, 0x3, URZ, 0xc0, !UPT ;  /* 0x0000000304077892 */ /* 0x000fe4000f80c0ff */
[C---:B------:R-:W-:Y:S02]  /*01b0*/  LEA R22, R2.reuse, UR5, 0x5 ;  /* 0x0000000502167c11 */ /* 0x040fe4000f8e28ff */
[C---:B------:R-:W-:Y:S02]  /*01c0*/  LEA R3, R5.reuse, UR6, 0x5 ;  /* 0x0000000605037c11 */ /* 0x040fe4000f8e28ff */
[----:B------:R-:W-:Y:S02]  /*01d0*/  LEA R20, R5, R22, 0x2 ;  /* 0x0000001605147211 */ /* 0x000fe400078e10ff */
[----:B------:R-:W-:Y:S01]  /*01e0*/  LEA R2, R2, R3, 0x2 ;  /* 0x0000000302027211 */ /* 0x000fe200078e10ff */
[----:B------:R-:W-:Y:S06]  /*01f0*/  BRA.U !UP1, `(.L_x_33) ;  /* 0x0000000509dc7547 */ /* 0x000fec000b800000 */
[----:B------:R-:W-:Y:S01]  /*0200*/  ULOP3.LUT UR5, UR4, 0xffffffc, URZ, 0xc0, !UPT ;  /* 0x0ffffffc04057892 */ /* 0x000fe2000f8ec0ff */
[----:B------:R-:W-:Y:S02]  /*0210*/  MOV R28, RZ ;  /* 0x000000ff001c7202 */ /* 0x000fe40000000f00 */
[----:B------:R-:W-:Y:S01]  /*0220*/  MOV R27, R23 ;  /* 0x00000017001b7202 */ /* 0x000fe20000000f00 */
[----:B------:R-:W-:Y:S01]  /*0230*/  UIADD3 UR6, UPT, UPT, -UR5, URZ, URZ ;  /* 0x000000ff05067290 */ /* 0x000fe2000fffe1ff */
[----:B------:R-:W-:Y:S02]  /*0240*/  MOV R26, R21 ;  /* 0x00000015001a7202 */ /* 0x000fe40000000f00 */
[----:B------:R-:W-:-:S09]  /*0250*/  MOV R0, UR5 ;  /* 0x0000000500007c02 */ /* 0x000fd20008000f00 */
.L_x_34:
[----:B------:R-:W0:Y:S08]  /*0260*/  LDC.64 R32, c[0x0][0x388] ;  /* 0x0000e200ff207b82 */ /* 0x000e300000000a00 */
[----:B------:R-:W1:Y:S01]  /*0270*/  LDC.64 R30, c[0x0][0x390] ;  /* 0x0000e400ff1e7b82 */ /* 0x000e620000000a00 */
[----:B0-----:R-:W-:-:S05]  /*0280*/  IMAD.WIDE R32, R27, 0x4, R32 ;  /* 0x000000041b207825 */ /* 0x001fca00078e0220 */
[----:B------:R-:W2:Y:S01]  /*0290*/  LDG.E R13, desc[UR10][R32.64] ;  /* 0x0000000a200d7981 */ /* 0x000ea2000c1e1900 */
[----:B-1----:R-:W-:-:S05]  /*02a0*/  IMAD.WIDE R30, R26, 0x4, R30 ;  /* 0x000000041a1e7825 */ /* 0x002fca00078e021e */
[----:B------:R-:W3:Y:S04]  /*02b0*/  LDG.E R15, desc[UR10][R30.64] ;  /* 0x0000000a1e0f7981 */ /* 0x000ee8000c1e1900 */
[----:B--2---:R-:W-:Y:S04]  /*02c0*/  STS [R20], R13 ;  /* 0x0000000d14007388 */ /* 0x004fe80000000800 */
[----:B---3--:R-:W-:Y:S01]  /*02d0*/  STS [R2], R15 ;  /* 0x0000000f02007388 */ /* 0x008fe20000000800 */
[----:B------:R-:W-:Y:S06]  /*02e0*/  BAR.SYNC.DEFER_BLOCKING 0x0 ;  /* 0x0000000000007b1d */ /* 0x000fec0000010000 */
[----:B------:R-:W-:Y:S04]  /*02f0*/  LDS.128 R4, [R22] ;  /* 0x0000000016047984 */ /* 0x000fe80000000c00 */
[----:B------:R-:W0:Y:S02]  /*0300*/  LDS.128 R8, [R3] ;  /* 0x0000000003087984 */ /* 0x000e240000000c00 */
[----:B0-----:R-:W-:Y:S01]  /*0310*/  FADD R17, R4, -R8 ;  /* 0x8000000804117221 */ /* 0x001fe20000000000 */
[----:B------:R-:W-:-:S03]  /*0320*/  FADD R4, R5, -R9 ;  /* 0x8000000905047221 */ /* 0x000fc60000000000 */
[----:B------:R-:W-:Y:S01]  /*0330*/  FFMA R17, R17, R17, R28 ;  /* 0x0000001111117223 */ /* 0x000fe2000000001c */
[----:B------:R-:W-:-:S03]  /*0340*/  FADD R6, R6, -R10 ;  /* 0x8000000a06067221 */ /* 0x000fc60000000000 */
[----:B------:R-:W-:Y:S01]  /*0350*/  FFMA R17, R4, R4, R17 ;  /* 0x0000000404117223 */ /* 0x000fe20000000011 */
[----:B------:R-:W-:-:S03]  /*0360*/  FADD R8, R7, -R11 ;  /* 0x8000000b07087221 */ /* 0x000fc60000000000 */
[----:B------:R-:W-:Y:S02]  /*0370*/  FFMA R17, R6, R6, R17 ;  /* 0x0000000606117223 */ /* 0x000fe40000000011 */
[----:B------:R-:W-:Y:S02]  /*0380*/  LDS.128 R4, [R22+0x10] ;  /* 0x0000100016047984 */ /* 0x000fe40000000c00 */
[----:B------:R-:W-:Y:S02]  /*0390*/  FFMA R17, R8, R8, R17 ;  /* 0x0000000808117223 */ /* 0x000fe40000000011 */
[----:B------:R-:W0:Y:S01]  /*03a0*/  LDS.128 R8, [R3+0x10] ;  /* 0x0000100003087984 */ /* 0x000e220000000c00 */
[----:B------:R-:W-:Y:S06]  /*03b0*/  BAR.SYNC.DEFER_BLOCKING 0x0 ;  /* 0x0000000000007b1d */ /* 0x000fec0000010000 */
[----:B------:R-:W2:Y:S04]  /*03c0*/  LDG.E R13, desc[UR10][R32.64+0x20] ;  /* 0x0000200a200d7981 */ /* 0x000ea8000c1e1900 */
[----:B------:R-:W3:Y:S01]  /*03d0*/  LDG.E R15, desc[UR10][R30.64+0x20] ;  /* 0x0000200a1e0f7981 */ /* 0x000ee2000c1e1900 */
[----:B0-----:R-:W-:Y:S01]  /*03e0*/  FADD R4, R4, -R8 ;  /* 0x8000000804047221 */ /* 0x001fe20000000000 */
[----:B------:R-:W-:-:S03]  /*03f0*/  FADD R8, R5, -R9 ;  /* 0x8000000905087221 */ /* 0x000fc60000000000 */
[----:B------:R-:W-:Y:S01]  /*0400*/  FFMA R17, R4, R4, R17 ;  /* 0x0000000404117223 */ /* 0x000fe20000000011 */
[----:B------:R-:W-:Y:S01]  /*0410*/  FADD R12, R6, -R10 ;  /* 0x8000000a060c7221 */ /* 0x000fe20000000000 */
[----:B------:R-:W-:Y:S02]  /*0420*/  FADD R14, R7, -R11 ;  /* 0x8000000b070e7221 */ /* 0x000fe40000000000 */
[----:B------:R-:W-:-:S04]  /*0430*/  FFMA R17, R8, R8, R17 ;  /* 0x0000000808117223 */ /* 0x000fc80000000011 */
[----:B------:R-:W-:-:S04]  /*0440*/  FFMA R17, R12, R12, R17 ;  /* 0x0000000c0c117223 */ /* 0x000fc80000000011 */
[----:B------:R-:W-:Y:S01]  /*0450*/  FFMA R17, R14, R14, R17 ;  /* 0x0000000e0e117223 */ /* 0x000fe20000000011 */
        /* <DEDUP_REMOVED lines=30> */
[----:B------:R-:W0:Y:S04]  /*0640*/  LDS.128 R8, [R3] ;  /* 0x0000000003087984 */ /* 0x000e280000000c00 */
[----:B------:R-:W-:Y:S01]  /*0650*/  LDS.128 R12, [R22+0x10] ;  /* 0x00001000160c7984 */ /* 0x000fe20000000c00 */
[----:B0-----:R-:W-:Y:S01]  /*0660*/  FADD R4, R4, -R8 ;  /* 0x8000000804047221 */ /* 0x001fe20000000000 */
[----:B------:R-:W-:-:S03]  /*0670*/  FADD R8, R5, -R9 ;  /* 0x8000000905087221 */ /* 0x000fc60000000000 */
[----:B------:R-:W-:-:S04]  /*0680*/  FFMA R17, R4, R4, R17 ;  /* 0x0000000404117223 */ /* 0x000fc80000000011 */
[----:B------:R-:W-:Y:S02]  /*0690*/  FFMA R5, R8, R8, R17 ;  /* 0x0000000808057223 */ /* 0x000fe40000000011 */
[----:B------:R-:W0:Y:S01]  /*06a0*/  LDS.128 R16, [R3+0x10] ;  /* 0x0000100003107984 */ /* 0x000e220000000c00 */
[----:B------:R-:W-:Y:S06]  /*06b0*/  BAR.SYNC.DEFER_BLOCKING 0x0 ;  /* 0x0000000000007b1d */ /* 0x000fec0000010000 */
[----:B------:R-:W2:Y:S04]  /*06c0*/  LDG.E R33, desc[UR10][R32.64+0x60] ;  /* 0x0000600a20217981 */ /* 0x000ea8000c1e1900 */
[----:B------:R-:W3:Y:S01]  /*06d0*/  LDG.E R31, desc[UR10][R30.64+0x60] ;  /* 0x0000600a1e1f7981 */ /* 0x000ee2000c1e1900 */
[----:B------:R-:W-:Y:S01]  /*06e0*/  FADD R6, R6, -R10 ;  /* 0x8000000a06067221 */ /* 0x000fe20000000000 */
[----:B------:R-:W-:-:S03]  /*06f0*/  FADD R7, R7, -R11 ;  /* 0x8000000b07077221 */ /* 0x000fc60000000000 */
[----:B------:R-:W-:-:S04]  /*0700*/  FFMA R28, R6, R6, R5 ;  /* 0x00000006061c7223 */ /* 0x000fc80000000005 */
[----:B------:R-:W-:Y:S01]  /*0710*/  FFMA R28, R7, R7, R28 ;  /* 0x00000007071c7223 */ /* 0x000fe2000000001c */
[----:B0-----:R-:W-:Y:S01]  /*0720*/  FADD R29, R12, -R16 ;  /* 0x800000100c1d7221 */ /* 0x001fe20000000000 */
[----:B------:R-:W-:-:S03]  /*0730*/  FADD R13, R13, -R17 ;  /* 0x800000110d0d7221 */ /* 0x000fc60000000000 */
[----:B------:R-:W-:Y:S01]  /*0740*/  FFMA R28, R29, R29, R28 ;  /* 0x0000001d1d1c7223 */ /* 0x000fe2000000001c */
[----:B------:R-:W-:-:S03]  /*0750*/  FADD R17, R14, -R18 ;  /* 0x800000120e117221 */ /* 0x000fc60000000000 */
[----:B------:R-:W-:Y:S01]  /*0760*/  FFMA R28, R13, R13, R28 ;  /* 0x0000000d0d1c7223 */ /* 0x000fe2000000001c */
[----:B------:R-:W-:-:S03]  /*0770*/  FADD R15, R15, -R19 ;  /* 0x800000130f0f7221 */ /* 0x000fc60000000000 */
[----:B------:R-:W-:Y:S01]  /*0780*/  FFMA R28, R17, R17, R28 ;  /* 0x00000011111c7223 */ /* 0x000fe2000000001c */
[----:B------:R-:W-:-:S04]  /*0790*/  UIADD3 UR6, UPT, UPT, UR6, 0x4, URZ ;  /* 0x0000000406067890 */ /* 0x000fc8000fffe0ff */
[----:B------:R-:W-:Y:S01]  /*07a0*/  UISETP.NE.AND UP1, UPT, UR6, URZ, UPT ;  /* 0x000000ff0600728c */ /* 0x000fe2000bf25270 */
[----:B------:R-:W-:Y:S02]  /*07b0*/  IADD3 R27, PT, PT, R27, 0x20, RZ ;  /* 0x000000201b1b7810 */ /* 0x000fe40007ffe0ff */
[----:B------:R-:W-:Y:S01]  /*07c0*/  IADD3 R26, PT, PT, R26, 0x20, RZ ;  /* 0x000000201a1a7810 */ /* 0x000fe20007ffe0ff */
[----:B--2---:R-:W-:Y:S04]  /*07d0*/  STS [R20], R33 ;  /* 0x0000002114007388 */ /* 0x004fe80000000800 */
[----:B---3--:R-:W-:Y:S01]  /*07e0*/  STS [R2], R31 ;  /* 0x0000001f02007388 */ /* 0x008fe20000000800 */
[----:B------:R-:W-:Y:S06]  /*07f0*/  BAR.SYNC.DEFER_BLOCKING 0x0 ;  /* 0x0000000000007b1d */ /* 0x000fec0000010000 */
[----:B------:R-:W-:Y:S04]  /*0800*/  LDS.128 R4, [R22] ;  /* 0x0000000016047984 */ /* 0x000fe80000000c00 */
[----:B------:R-:W0:Y:S04]  /*0810*/  LDS.128 R8, [R3] ;  /* 0x0000000003087984 */ /* 0x000e280000000c00 */
[----:B------:R-:W-:Y:S01]  /*0820*/  LDS.128 R16, [R3+0x10] ;  /* 0x0000100003107984 */ /* 0x000fe20000000c00 */
[----:B0-----:R-:W-:Y:S01]  /*0830*/  FADD R5, R5, -R9 ;  /* 0x8000000905057221 */ /* 0x001fe20000000000 */
[----:B------:R-:W-:-:S02]  /*0840*/  FFMA R9, R15, R15, R28 ;  /* 0x0000000f0f097223 */ /* 0x000fc4000000001c */
[----:B------:R-:W0:Y:S01]  /*0850*/  LDS.128 R12, [R22+0x10] ;  /* 0x00001000160c7984 */ /* 0x000e220000000c00 */
[----:B------:R-:W-:-:S04]  /*0860*/  FADD R4, R4, -R8 ;  /* 0x8000000804047221 */ /* 0x000fc80000000000 */
[----:B------:R-:W-:Y:S01]  /*0870*/  FFMA R4, R4, R4, R9 ;  /* 0x0000000404047223 */ /* 0x000fe20000000009 */
[----:B------:R-:W-:-:S03]  /*0880*/  FADD R9, R6, -R10 ;  /* 0x8000000a06097221 */ /* 0x000fc60000000000 */
[----:B------:R-:W-:Y:S01]  /*0890*/  FFMA R4, R5, R5, R4 ;  /* 0x0000000505047223 */ /* 0x000fe20000000004 */
        /* <DEDUP_REMOVED lines=9> */
[----:B------:R-:W-:-:S04]  /*0930*/  FFMA R4, R5, R5, R4 ;  /* 0x0000000505047223 */ /* 0x000fc80000000004 */
[----:B------:R-:W-:Y:S01]  /*0940*/  FFMA R28, R15, R15, R4 ;  /* 0x0000000f0f1c7223 */ /* 0x000fe20000000004 */
[----:B------:R-:W-:Y:S06]  /*0950*/  BAR.SYNC.DEFER_BLOCKING 0x0 ;  /* 0x0000000000007b1d */ /* 0x000fec0000010000 */
[----:B------:R-:W-:Y:S05]  /*0960*/  BRA.U UP1, `(.L_x_34) ;  /* 0xfffffff9013c7547 */ /* 0x000fea000b83ffff */
.L_x_33:
[----:B------:R-:W-:Y:S05]  /*0970*/  BRA.U !UP0, `(.L_x_32) ;  /* 0x0000000508807547 */ /* 0x000fea000b800000 */
[----:B------:R-:W-:Y:S02]  /*0980*/  UISETP.NE.AND UP0, UPT, UR7, 0x1, UPT ;  /* 0x000000010700788c */ /* 0x000fe4000bf05270 */
[----:B------:R-:W-:-:S04]  /*0990*/  ULOP3.LUT UR4, UR4, 0x1, URZ, 0xc0, !UPT ;  /* 0x0000000104047892 */ /* 0x000fc8000f8ec0ff */
[----:B------:R-:W-:-:S03]  /*09a0*/  UISETP.NE.U32.AND UP1, UPT, UR4, 0x1, UPT ;  /* 0x000000010400788c */ /* 0x000fc6000bf25070 */
[----:B------:R-:W-:Y:S08]  /*09b0*/  BRA.U !UP0, `(.L_x_35) ;  /* 0x0000000108ec7547 */ /* 0x000ff0000b800000 */
[----:B------:R-:W0:Y:S01]  /*09c0*/  LDC.64 R30, c[0x0][0x388] ;  /* 0x0000e200ff1e7b82 */ /* 0x000e220000000a00 */
[C---:B------:R-:W-:Y:S02]  /*09d0*/  LEA R5, R0.reuse, R23, 0x3 ;  /* 0x0000001700057211 */ /* 0x040fe400078e18ff */
[----:B------:R-:W-:-:S05]  /*09e0*/  LEA R7, R0, R21, 0x3 ;  /* 0x0000001500077211 */ /* 0x000fca00078e18ff */
        /* <DEDUP_REMOVED lines=9> */
[----:B------:R-:W0:Y:S04]  /*0a80*/  LDS.128 R16, [R3] ;  /* 0x0000000003107984 */ /* 0x000e280000000c00 */
[----:B------:R-:W-:Y:S01]  /*0a90*/  LDS.128 R8, [R3+0x10] ;  /* 0x0000100003087984 */ /* 0x000fe20000000c00 */
[----:B0-----:R-:W-:-:S04]  /*0aa0*/  FADD R5, R12, -R16 ;  /* 0x800000100c057221 */ /* 0x001fc80000000000 */
[----:B------:R-:W-:Y:S02]  /*0ab0*/  FFMA R28, R5, R5, R28 ;  /* 0x00000005051c7223 */ /* 0x000fe4000000001c */
[----:B------:R-:W0:Y:S01]  /*0ac0*/  LDS.128 R4, [R22+0x10] ;  /* 0x0000100016047984 */ /* 0x000e220000000c00 */
[----:B------:R-:W-:Y:S06]  /*0ad0*/  BAR.SYNC.DEFER_BLOCKING 0x0 ;  /* 0x0000000000007b1d */ /* 0x000fec0000010000 */
[----:B------:R-:W2:Y:S04]  /*0ae0*/  LDG.E R31, desc[UR10][R30.64+0x20] ;  /* 0x0000200a1e1f7981 */ /* 0x000ea8000c1e1900 */
[----:B------:R1:W3:Y:S01]  /*0af0*/  LDG.E R27, desc[UR10][R26.64+0x20] ;  /* 0x0000200a1a1b7981 */ /* 0x0002e2000c1e1900 */
[----:B------:R-:W-:Y:S01]  /*0b00*/  FADD R13, R13, -R17 ;  /* 0x800000110d0d7221 */ /* 0x000fe20000000000 */
[----:B------:R-:W-:-:S03]  /*0b10*/  FADD R14, R14, -R18 ;  /* 0x800000120e0e7221 */ /* 0x000fc60000000000 */
[----:B------:R-:W-:Y:S01]  /*0b20*/  FFMA R13, R13, R13, R28 ;  /* 0x0000000d0d0d7223 */ /* 0x000fe2000000001c */
[----:B------:R-:W-:-:S03]  /*0b30*/  FADD R12, R15, -R19 ;  /* 0x800000130f0c7221 */ /* 0x000fc60000000000 */
[----:B------:R-:W-:Y:S01]  /*0b40*/  FFMA R13, R14, R14, R13 ;  /* 0x0000000e0e0d7223 */ /* 0x000fe2000000000d */
[----:B0-----:R-:W-:-:S03]  /*0b50*/  FADD R4, R4, -R8 ;  /* 0x8000000804047221 */ /* 0x001fc60000000000 */
[----:B------:R-:W-:Y:S01]  /*0b60*/  FFMA R13, R12, R12, R13 ;  /* 0x0000000c0c0d7223 */ /* 0x000fe2000000000d */
[----:B------:R-:W-:-:S03]  /*0b70*/  FADD R5, R5, -R9 ;  /* 0x8000000905057221 */ /* 0x000fc60000000000 */
[----:B------:R-:W-:Y:S01]  /*0b80*/  FFMA R4, R4, R4, R13 ;  /* 0x0000000404047223 */ /* 0x000fe2000000000d */
[----:B------:R-:W-:-:S03]  /*0b90*/  FADD R9, R6, -R10 ;  /* 0x8000000a06097221 */ /* 0x000fc60000000000 */
[----:B------:R-:W-:Y:S01]  /*0ba0*/  FFMA R4, R5, R5, R4 ;  /* 0x0000000505047223 */ /* 0x000fe20000000004 */
[----:B------:R-:W-:-:S03]  /*0bb0*/  FADD R7, R7, -R11 ;  /* 0x8000000b07077221 */ /* 0x000fc60000000000 */
[----:B------:R-:W-:-:S04]  /*0bc0*/  FFMA R4, R9, R9, R4 ;  /* 0x0000000909047223 */ /* 0x000fc80000000004 */
[----:B-1----:R-:W-:Y:S01]  /*0bd0*/  FFMA R26, R7, R7, R4 ;  /* 0x00000007071a7223 */ /* 0x002fe20000000004 */
[----:B------:R-:W-:Y:S01]  /*0be0*/  IADD3 R0, PT, PT, R0, 0x2, RZ ;  /* 0x0000000200007810 */ /* 0x000fe20007ffe0ff */
[----:B--2---:R-:W-:Y:S04]  /*0bf0*/  STS [R20], R31 ;  /* 0x0000001f14007388 */ /* 0x004fe80000000800 */
[----:B---3--:R-:W-:Y:S01]  /*0c00*/  STS [R2], R27 ;  /* 0x0000001b02007388 */ /* 0x008fe20000000800 */
[----:B------:R-:W-:Y:S06]  /*0c10*/  BAR.SYNC.DEFER_BLOCKING 0x0 ;  /* 0x0000000000007b1d */ /* 0x000fec0000010000 */
[----:B------:R-:W-:Y:S04]  /*0c20*/  LDS.128 R12, [R22] ;  /* 0x00000000160c7984 */ /* 0x000fe80000000c00 */
[----:B------:R-:W0:Y:S04]  /*0c30*/  LDS.128 R16, [R3] ;  /* 0x0000000003107984 */ /* 0x000e280000000c00 */
[----:B------:R-:W-:Y:S04]  /*0c40*/  LDS.128 R4, [R22+0x10] ;  /* 0x0000100016047984 */ /* 0x000fe80000000c00 */
[----:B------:R-:W1:Y:S01]  /*0c50*/  LDS.128 R8, [R3+0x10] ;  /* 0x0000100003087984 */ /* 0x000e620000000c00 */
[----:B0-----:R-:W-:Y:S01]  /*0c60*/  FADD R27, R12, -R16 ;  /* 0x800000100c1b7221 */ /* 0x001fe20000000000 */
[----:B------:R-:W-:-:S03]  /*0c70*/  FADD R13, R13, -R17 ;  /* 0x800000110d0d7221 */ /* 0x000fc60000000000 */
[----:B------:R-:W-:Y:S01]  /*0c80*/  FFMA R26, R27, R27, R26 ;  /* 0x0000001b1b1a7223 */ /* 0x000fe2000000001a */
[----:B------:R-:W-:-:S03]  /*0c90*/  FADD R17, R14, -R18 ;  /* 0x800000120e117221 */ /* 0x000fc60000000000 */
[----:B------:R-:W-:Y:S01]  /*0ca0*/  FFMA R26, R13, R13, R26 ;  /* 0x0000000d0d1a7223 */ /* 0x000fe2000000001a */
[----:B------:R-:W-:-:S03]  /*0cb0*/  FADD R15, R15, -R19 ;  /* 0x800000130f0f7221 */ /* 0x000fc60000000000 */
[----:B------:R-:W-:Y:S01]  /*0cc0*/  FFMA R26, R17, R17, R26 ;  /* 0x00000011111a7223 */ /* 0x000fe2000000001a */
[----:B-1----:R-:W-:-:S03]  /*0cd0*/  FADD R13, R4, -R8 ;  /* 0x80000008040d7221 */ /* 0x002fc60000000000 */
[----:B------:R-:W-:Y:S01]  /*0ce0*/  FFMA R26, R15, R15, R26 ;  /* 0x0000000f0f1a7223 */ /* 0x000fe2000000001a */
        /* <DEDUP_REMOVED lines=8> */
.L_x_35:
[----:B------:R-:W-:Y:S05]  /*0d70*/  BRA.U UP1, `(.L_x_32) ;  /* 0x0000000101807547 */ /* 0x000fea000b800000 */
[----:B------:R-:W0:Y:S01]  /*0d80*/  LDC.64 R26, c[0x0][0x388] ;  /* 0x0000e200ff1a7b82 */ /* 0x000e220000000a00 */
[C---:B------:R-:W-:Y:S02]  /*0d90*/  LEA R23, R0.reuse, R23, 0x3 ;  /* 0x0000001700177211 */ /* 0x040fe400078e18ff */
[----:B------:R-:W-:-:S05]  /*0da0*/  LEA R31, R0, R21, 0x3 ;  /* 0x00000015001f7211 */ /* 0x000fca00078e18ff */
[----:B------:R-:W1:Y:S01]  /*0db0*/  LDC.64 R4, c[0x0][0x390] ;  /* 0x0000e400ff047b82 */ /* 0x000e620000000a00 */
[----:B0-----:R-:W-:-:S06]  /*0dc0*/  IMAD.WIDE R26, R23, 0x4, R26 ;  /* 0x00000004171a7825 */ /* 0x001fcc00078e021a */
[----:B------:R-:W2:Y:S01]  /*0dd0*/  LDG.E R27, desc[UR10][R26.64] ;  /* 0x0000000a1a1b7981 */ /* 0x000ea2000c1e1900 */
[----:B-1----:R-:W-:-:S06]  /*0de0*/  IMAD.WIDE R30, R31, 0x4, R4 ;  /* 0x000000041f1e7825 */ /* 0x002fcc00078e0204 */
[----:B------:R-:W3:Y:S04]  /*0df0*/  LDG.E R31, desc[UR10][R30.64] ;  /* 0x0000000a1e1f7981 */ /* 0x000ee8000c1e1900 */
        /* <DEDUP_REMOVED lines=24> */
.L_x_32:
        /* <DEDUP_REMOVED lines=14> */
[----:B------:R-:W-:Y:S05]  /*1060*/  CALL.REL.NOINC `($__internal_2_$__cuda_sm3x_div_rn_noftz_f32_slowpath) ;  /* 0x0000000000487944 */ /* 0x000fea0003c00000 */
[----:B------:R-:W-:-:S07]  /*1070*/  MOV R5, R0 ;  /* 0x0000000000057202 */ /* 0x000fce0000000f00 */
.L_x_37:
[----:B------:R-:W-:Y:S05]  /*1080*/  BSYNC.RECONVERGENT B0 ;  /* 0x0000000000007941 */ /* 0x000fea0003800200 */
.L_x_36:
[----:B------:R-:W-:Y:S01]  /*1090*/  HFMA2 R0, -RZ, RZ, 0.96630859375, -0.0022525787353515625 ;  /* 0x3bbb989dff007431 */ /* 0x000fe200000001ff */
[----:B------:R-:W-:Y:S01]  /*10a0*/  MOV R3, 0x437c0000 ;  /* 0x437c000000037802 */ /* 0x000fe20000000f00 */
[----:B------:R-:W0:Y:S03]  /*10b0*/  LDCU UR4, c[0x0][0x3a4] ;  /* 0x00007480ff0477ac */ /* 0x000e260008000800 */
[----:B------:R-:W-:-:S04]  /*10c0*/  FFMA.SAT R0, R5, R0, 0.5 ;  /* 0x3f00000005007423 */ /* 0x000fc80000002000 */
[----:B------:R-:W-:Y:S02]  /*10d0*/  FFMA.RM R0, R0, R3, 12582913 ;  /* 0x4b40000100007423 */ /* 0x000fe40000004003 */
[----:B------:R-:W1:Y:S02]  /*10e0*/  LDC.64 R2, c[0x0][0x398] ;  /* 0x0000e600ff027b82 */ /* 0x000e640000000a00 */
[C---:B------:R-:W-:Y:S01]  /*10f0*/  FADD R4, R0.reuse, -12583039 ;  /* 0xcb40007f00047421 */ /* 0x040fe20000000000 */
[----:B------:R-:W-:Y:S01]  /*1100*/  SHF.L.U32 R0, R0, 0x17, RZ ;  /* 0x0000001700007819 */ /* 0x000fe200000006ff */
[----:B0-----:R-:W-:Y:S02]  /*1110*/  IMAD R25, R25, UR4, R24 ;  /* 0x0000000419197c24 */ /* 0x001fe4000f8e0218 */
[----:B------:R-:W-:-:S04]  /*1120*/  FFMA R4, R5, 1.4426950216293334961, -R4 ;  /* 0x3fb8aa3b05047823 */ /* 0x000fc80000000804 */
[----:B------:R-:W-:-:S04]  /*1130*/  FFMA R4, R5, 1.925963033500011079e-08, R4 ;  /* 0x32a5706005047823 */ /* 0x000fc80000000004 */
[----:B------:R-:W0:Y:S01]  /*1140*/  MUFU.EX2 R5, R4 ;  /* 0x0000000400057308 */ /* 0x000e220000000800 */
[----:B-1----:R-:W-:-:S04]  /*1150*/  IMAD.WIDE R2, R25, 0x4, R2 ;  /* 0x0000000419027825 */ /* 0x002fc800078e0202 */
[----:B0-----:R-:W-:-:S05]  /*1160*/  FMUL R5, R0, R5 ;  /* 0x0000000500057220 */ /* 0x001fca0000400000 */
[----:B------:R-:W-:Y:S01]  /*1170*/  STG.E desc[UR10][R2.64], R5 ;  /* 0x0000000502007986 */ /* 0x000fe2000c10190a */
[----:B------:R-:W-:Y:S05]  /*1180*/  EXIT ;  /* 0x000000000000794d */ /* 0x000fea0003800000 */
        .weak           $__internal_2_$__cuda_sm3x_div_rn_noftz_f32_slowpath
        .type           $__internal_2_$__cuda_sm3x_div_rn_noftz_f32_slowpath,@function
        .size           $__internal_2_$__cuda_sm3x_div_rn_noftz_f32_slowpath,(.L_x_107 - $__internal_2_$__cuda_sm3x_div_rn_noftz_f32_slowpath)
$__internal_2_$__cuda_sm3x_div_rn_noftz_f32_slowpath:
[----:B------:R-:W-:Y:S01]  /*1190*/  SHF.R.U32.HI R5, RZ, 0x17, R0 ;  /* 0x00000017ff057819 */ /* 0x000fe20000011600 */
[----:B------:R-:W-:Y:S01]  /*11a0*/  BSSY.RECONVERGENT B1, `(.L_x_38) ;  /* 0x0000063000017945 */ /* 0x000fe20003800200 */
[----:B------:R-:W-:Y:S02]  /*11b0*/  SHF.R.U32.HI R4, RZ, 0x17, R3 ;  /* 0x00000017ff047819 */ /* 0x000fe40000011603 */
[----:B------:R-:W-:Y:S02]  /*11c0*/  LOP3.LUT R5, R5, 0xff, RZ, 0xc0, !PT ;  /* 0x000000ff05057812 */ /* 0x000fe400078ec0ff */
[----:B------:R-:W-:Y:S02]  /*11d0*/  LOP3.LUT R10, R4, 0xff, RZ, 0xc0, !PT ;  /* 0x000000ff040a7812 */ /* 0x000fe400078ec0ff */
[----:B------:R-:W-:Y:S02]  /*11e0*/  IADD3 R7, PT, PT, R5, -0x1, RZ ;  /* 0xffffffff05077810 */ /* 0x000fe40007ffe0ff */
[----:B------:R-:W-:-:S02]  /*11f0*/  IADD3 R8, PT, PT, R10, -0x1, RZ ;  /* 0xffffffff0a087810 */ /* 0x000fc40007ffe0ff */
[----:B------:R-:W-:Y:S02]  /*1200*/  ISETP.GT.U32.AND P0, PT, R7, 0xfd, PT ;  /* 0x000000fd0700780c */ /* 0x000fe40003f04070 */
[----:B------:R-:W-:Y:S02]  /*1210*/  MOV R4, R0 ;  /* 0x0000000000047202 */ /* 0x000fe40000000f00 */
[----:B------:R-:W-:-:S13]  /*1220*/  ISETP.GT.U32.OR P0, PT, R8, 0xfd, P0 ;  /* 0x000000fd0800780c */ /* 0x000fda0000704470 */
[----:B------:R-:W-:Y:S01]  /*1230*/  @!P0 MOV R6, RZ ;  /* 0x000000ff00068202 */ /* 0x000fe20000000f00 */
[----:B------:R-:W-:Y:S06]  /*1240*/  @!P0 BRA `(.L_x_39) ;  /* 0x00000000005c8947 */ /* 0x000fec0003800000 */
[----:B------:R-:W-:Y:S02]  /*1250*/  FSETP.GTU.FTZ.AND P0, PT, |R3|, +INF , PT ;  /* 0x7f8000000300780b */ /* 0x000fe40003f1c200 */
[----:B------:R-:W-:-:S04]  /*1260*/  FSETP.GTU.FTZ.AND P1, PT, |R0|, +INF , PT ;  /* 0x7f8000000000780b */ /* 0x000fc80003f3c200 */
        /* <DEDUP_REMOVED lines=21> */
.L_x_39:
        /* <DEDUP_REMOVED lines=30> */
[C---:B------:R-:W-:Y:S01]  /*15a0*/  IADD3 R6, PT, PT, R7.reuse, 0x20, RZ ;  /* 0x0000002007067810 */ /* 0x040fe20007ffe0ff */
[CCC-:B------:R-:W-:Y:S01]  /*15b0*/  FFMA.RM R4, R10.reuse, R8.reuse, R11.reuse ;  /* 0x000000080a047223 */ /* 0x1c0fe2000000400b */
        /* <DEDUP_REMOVED lines=19> */
.L_x_46:
[----:B------:R-:W-:-:S04]  /*16f0*/  LOP3.LUT R0, R0, 0x80000000, RZ, 0xc0, !PT ;  /* 0x8000000000007812 */ /* 0x000fc800078ec0ff */
[----:B------:R-:W-:Y:S01]  /*1700*/  LOP3.LUT R0, R0, 0x7f800000, RZ, 0xfc, !PT ;  /* 0x7f80000000007812 */ /* 0x000fe200078efcff */
[----:B------:R-:W-:Y:S06]  /*1710*/  BRA `(.L_x_47) ;  /* 0x0000000000047947 */ /* 0x000fec0003800000 */
.L_x_45:
[----:B------:R-:W-:-:S07]  /*1720*/  LEA R0, R5, R0, 0x17 ;  /* 0x0000000005007211 */ /* 0x000fce00078eb8ff */
.L_x_47:
[----:B------:R-:W-:Y:S05]  /*1730*/  BSYNC.RECONVERGENT B2 ;  /* 0x0000000000027941 */ /* 0x000fea0003800200 */
.L_x_44:
[----:B------:R-:W-:Y:S05]  /*1740*/  BRA `(.L_x_48) ;  /* 0x0000000000207947 */ /* 0x000fea0003800000 */
.L_x_43:
[----:B------:R-:W-:-:S04]  /*1750*/  LOP3.LUT R0, R4, 0x80000000, R3, 0x48, !PT ;  /* 0x8000000004007812 */ /* 0x000fc800078e4803 */
[----:B------:R-:W-:Y:S01]  /*1760*/  LOP3.LUT R0, R0, 0x7f800000, RZ, 0xfc, !PT ;  /* 0x7f80000000007812 */ /* 0x000fe200078efcff */
[----:B------:R-:W-:Y:S06]  /*1770*/  BRA `(.L_x_48) ;  /* 0x0000000000147947 */ /* 0x000fec0003800000 */
.L_x_42:
[----:B------:R-:W-:Y:S01]  /*1780*/  LOP3.LUT R0, R4, 0x80000000, R3, 0x48, !PT ;  /* 0x8000000004007812 */ /* 0x000fe200078e4803 */
[----:B------:R-:W-:Y:S06]  /*1790*/  BRA `(.L_x_48) ;  /* 0x00000000000c7947 */ /* 0x000fec0003800000 */
.L_x_41:
[----:B------:R-:W0:Y:S01]  /*17a0*/  MUFU.RSQ R0, -QNAN ;  /* 0xffc0000000007908 */ /* 0x000e220000001400 */
[----:B------:R-:W-:Y:S05]  /*17b0*/  BRA `(.L_x_48) ;  /* 0x0000000000047947 */ /* 0x000fea0003800000 */
.L_x_40:
[----:B------:R-:W-:-:S07]  /*17c0*/  FADD.FTZ R0, R3, R0 ;  /* 0x0000000003007221 */ /* 0x000fce0000010000 */
.L_x_48:
[----:B------:R-:W-:Y:S05]  /*17d0*/  BSYNC.RECONVERGENT B1 ;  /* 0x0000000000017941 */ /* 0x000fea0003800200 */
.L_x_38:
[----:B------:R-:W-:-:S04]  /*17e0*/  HFMA2 R3, -RZ, RZ, 0, 0 ;  /* 0x00000000ff037431 */ /* 0x000fc800000001ff */
[----:B0-----:R-:W-:Y:S05]  /*17f0*/  RET.REL.NODEC R2 `(_Z19RBFKernel_Tilling_8fPfS_S_ii) ;  /* 0xffffffe802007950 */ /* 0x001fea0003c3ffff */
.L_x_49:
        /* <DEDUP_REMOVED lines=16> */
.L_x_107:


//--------------------- .text._Z19RBFKernel_Tilling_4fPfS_S_ii --------------------------
	.section	.text._Z19RBFKernel_Tilling_4fPfS_S_ii,"ax",@progbits
	.align	128
        .global         _Z19RBFKernel_Tilling_4fPfS_S_ii
        .type           _Z19RBFKernel_Tilling_4fPfS_S_ii,@function
        .size           _Z19RBFKernel_Tilling_4fPfS_S_ii,(.L_x_108 - _Z19RBFKernel_Tilling_4fPfS_S_ii)
        .other          _Z19RBFKernel_Tilling_4fPfS_S_ii,@"STO_CUDA_ENTRY STV_DEFAULT"
_Z19RBFKernel_Tilling_4fPfS_S_ii:
.text._Z19RBFKernel_Tilling_4fPfS_S_ii:
        /* <DEDUP_REMOVED lines=21> */
[----:B------:R-:W-:Y:S01]  /*0150*/  ULOP3.LUT UR9, UR4, 0x3, URZ, 0xc0, !UPT ;  /* 0x0000000304097892 */ /* 0x000fe2000f8ec0ff */
[----:B------:R-:W-:Y:S01]  /*0160*/  MOV R2, RZ ;  /* 0x000000ff00027202 */ /* 0x000fe20000000f00 */
[----:B------:R-:W-:Y:S02]  /*0170*/  UISETP.GE.U32.AND UP1, UPT, UR8, 0x3, UPT ;  /* 0x000000030800788c */ /* 0x000fe4000bf26070 */
[----:B------:R-:W-:-:S02]  /*0180*/  UISETP.NE.AND UP0, UPT, UR9, URZ, UPT ;  /* 0x000000ff0900728c */ /* 0x000fc4000bf05270 */
[----:B0-----:R-:W-:Y:S02]  /*0190*/  ULEA UR7, UR6, UR5, 0x18 ;  /* 0x0000000506077291 */ /* 0x001fe4000f8ec0ff */
[----:B------:R-:W-:-:S04]  /*01a0*/  UIADD3 UR5, UPT, UPT, UR5, 0x40, URZ ;  /* 0x0000004005057890 */ /* 0x000fc8000fffe0ff */
[----:B------:R-:W-:Y:S01]  /*01b0*/  ULEA UR5, UR6, UR5, 0x18 ;  /* 0x0000000506057291 */ /* 0x000fe2000f8ec0ff */
[----:B------:R-:W-:-:S04]  /*01c0*/  LEA R22, R0, UR7, 0x4 ;  /* 0x0000000700167c11 */ /* 0x000fc8000f8e20ff */
[C---:B------:R-:W-:Y:S02]  /*01d0*/  LEA R20, R5.reuse, R22, 0x2 ;  /* 0x0000001605147211 */ /* 0x040fe400078e10ff */
[----:B------:R-:W-:-:S04]  /*01e0*/  LEA R3, R5, UR5, 0x4 ;  /* 0x0000000505037c11 */ /* 0x000fc8000f8e20ff */
        /* <DEDUP_REMOVED lines=8> */
.L_x_52:
        /* <DEDUP_REMOVED lines=10> */
[----:B------:R-:W0:Y:S01]  /*0310*/  LDS.128 R8, [R3] ;  /* 0x0000000003087984 */ /* 0x000e220000000c00 */
[----:B------:R-:W-:Y:S06]  /*0320*/  BAR.SYNC.DEFER_BLOCKING 0x0 ;  /* 0x0000000000007b1d */ /* 0x000fec0000010000 */
[----:B------:R-:W2:Y:S04]  /*0330*/  LDG.E R17, desc[UR10][R14.64+0x10] ;  /* 0x0000100a0e117981 */ /* 0x000ea8000c1e1900 */
[----:B------:R-:W3:Y:S01]  /*0340*/  LDG.E R19, desc[UR10][R12.64+0x10] ;  /* 0x0000100a0c137981 */ /* 0x000ee2000c1e1900 */
        /* <DEDUP_REMOVED lines=39> */
[----:B------:R-:W-:-:S03]  /*05c0*/  UIADD3 UR6, UPT, UPT, UR6, 0x4, URZ ;  /* 0x0000000406067890 */ /* 0x000fc6000fffe0ff */
[----:B------:R-:W-:Y:S01]  /*05d0*/  FFMA R28, R7, R7, R28 ;  /* 0x00000007071c7223 */ /* 0x000fe2000000001c */
[----:B------:R-:W-:Y:S01]  /*05e0*/  UISETP.NE.AND UP1, UPT, UR6, URZ, UPT ;  /* 0x000000ff0600728c */ /* 0x000fe2000bf25270 */
[----:B------:R-:W-:Y:S02]  /*05f0*/  IADD3 R27, PT, PT, R27, 0x10, RZ ;  /* 0x000000101b1b7810 */ /* 0x000fe40007ffe0ff */
[----:B------:R-:W-:Y:S01]  /*0600*/  IADD3 R26, PT, PT, R26, 0x10, RZ ;  /* 0x000000101a1a7810 */ /* 0x000fe20007ffe0ff */
        /* <DEDUP_REMOVED lines=15> */
.L_x_51:
        /* <DEDUP_REMOVED lines=44> */
.L_x_53:
        /* <DEDUP_REMOVED lines=23> */
.L_x_50:
        /* <DEDUP_REMOVED lines=14> */
[----:B------:R-:W-:Y:S05]  /*0c10*/  CALL.REL.NOINC `($__internal_3_$__cuda_sm3x_div_rn_noftz_f32_slowpath) ;  /* 0x0000000000487944 */ /* 0x000fea0003c00000 */
[----:B------:R-:W-:-:S07]  /*0c20*/  MOV R5, R0 ;  /* 0x0000000000057202 */ /* 0x000fce0000000f00 */
.L_x_55:
[----:B------:R-:W-:Y:S05]  /*0c30*/  BSYNC.RECONVERGENT B0 ;  /* 0x0000000000007941 */ /* 0x000fea0003800200 */
.L_x_54:
        /* <DEDUP_REMOVED lines=16> */
        .weak           $__internal_3_$__cuda_sm3x_div_rn_noftz_f32_slowpath
        .type           $__internal_3_$__cuda_sm3x_div_rn_noftz_f32_slowpath,@function
        .size           $__internal_3_$__cuda_sm3x_div_rn_noftz_f32_slowpath,(.L_x_108 - $__internal_3_$__cuda_sm3x_div_rn_noftz_f32_slowpath)
$__internal_3_$__cuda_sm3x_div_rn_noftz_f32_slowpath:
        /* <DEDUP_REMOVED lines=35> */
.L_x_57:
        /* <DEDUP_REMOVED lines=51> */
.L_x_64:
[----:B------:R-:W-:-:S04]  /*12a0*/  LOP3.LUT R0, R0, 0x80000000, RZ, 0xc0, !PT ;  /* 0x8000000000007812 */ /* 0x000fc800078ec0ff */
[----:B------:R-:W-:Y:S01]  /*12b0*/  LOP3.LUT R0, R0, 0x7f800000, RZ, 0xfc, !PT ;  /* 0x7f80000000007812 */ /* 0x000fe200078efcff */
[----:B------:R-:W-:Y:S06]  /*12c0*/  BRA `(.L_x_65) ;  /* 0x0000000000047947 */ /* 0x000fec0003800000 */
.L_x_63:
[----:B------:R-:W-:-:S07]  /*12d0*/  LEA R0, R5, R0, 0x17 ;  /* 0x0000000005007211 */ /* 0x000fce00078eb8ff */
.L_x_65:
[----:B------:R-:W-:Y:S05]  /*12e0*/  BSYNC.RECONVERGENT B2 ;  /* 0x0000000000027941 */ /* 0x000fea0003800200 */
.L_x_62:
[----:B------:R-:W-:Y:S05]  /*12f0*/  BRA `(.L_x_66) ;  /* 0x0000000000207947 */ /* 0x000fea0003800000 */
.L_x_61:
[----:B------:R-:W-:-:S04]  /*1300*/  LOP3.LUT R0, R4, 0x80000000, R3, 0x48, !PT ;  /* 0x8000000004007812 */ /* 0x000fc800078e4803 */
[----:B------:R-:W-:Y:S01]  /*1310*/  LOP3.LUT R0, R0, 0x7f800000, RZ, 0xfc, !PT ;  /* 0x7f80000000007812 */ /* 0x000fe200078efcff */
[----:B------:R-:W-:Y:S06]  /*1320*/  BRA `(.L_x_66) ;  /* 0x0000000000147947 */ /* 0x000fec0003800000 */
.L_x_60:
[----:B------:R-:W-:Y:S01]  /*1330*/  LOP3.LUT R0, R4, 0x80000000, R3, 0x48, !PT ;  /* 0x8000000004007812 */ /* 0x000fe200078e4803 */
[----:B------:R-:W-:Y:S06]  /*1340*/  BRA `(.L_x_66) ;  /* 0x00000000000c7947 */ /* 0x000fec0003800000 */
.L_x_59:
[----:B------:R-:W0:Y:S01]  /*1350*/  MUFU.RSQ R0, -QNAN ;  /* 0xffc0000000007908 */ /* 0x000e220000001400 */
[----:B------:R-:W-:Y:S05]  /*1360*/  BRA `(.L_x_66) ;  /* 0x0000000000047947 */ /* 0x000fea0003800000 */
.L_x_58:
[----:B------:R-:W-:-:S07]  /*1370*/  FADD.FTZ R0, R3, R0 ;  /* 0x0000000003007221 */ /* 0x000fce0000010000 */
.L_x_66:
[----:B------:R-:W-:Y:S05]  /*1380*/  BSYNC.RECONVERGENT B1 ;  /* 0x0000000000017941 */ /* 0x000fea0003800200 */
.L_x_56:
[----:B------:R-:W-:-:S04]  /*1390*/  HFMA2 R3, -RZ, RZ, 0, 0 ;  /* 0x00000000ff037431 */ /* 0x000fc800000001ff */
[----:B0-----:R-:W-:Y:S05]  /*13a0*/  RET.REL.NODEC R2 `(_Z19RBFKernel_Tilling_4fPfS_S_ii) ;  /* 0xffffffec02147950 */ /* 0x001fea0003c3ffff */
.L_x_67:
        /* <DEDUP_REMOVED lines=13> */
.L_x_108:


//--------------------- .text._Z19RBFKernel_Tilling_2fPfS_S_ii --------------------------
	.section	.text._Z19RBFKernel_Tilling_2fPfS_S_ii,"ax",@progbits
	.align	128
        .global         _Z19RBFKernel_Tilling_2fPfS_S_ii
        .type           _Z19RBFKernel_Tilling_2fPfS_S_ii,@function
        .size           _Z19RBFKernel_Tilling_2fPfS_S_ii,(.L_x_109 - _Z19RBFKernel_Tilling_2fPfS_S_ii)
        .other          _Z19RBFKernel_Tilling_2fPfS_S_ii,@"STO_CUDA_ENTRY STV_DEFAULT"
_Z19RBFKernel_Tilling_2fPfS_S_ii:
.text._Z19RBFKernel_Tilling_2fPfS_S_ii:
        /* <DEDUP_REMOVED lines=9> */
[----:B0-----:R-:W-:Y:S01]  /*0090*/  LEA R10, R10, R9, 0x1 ;  /* 0x000000090a0a7211 */ /* 0x001fe200078e08ff */
[----:B---3--:R-:W-:-:S07]  /*00a0*/  IMAD R7, R7, 0x2, R2 ;  /* 0x0000000207077824 */ /* 0x008fce00078e0202 */
[----:B--2---:R-:W-:Y:S05]  /*00b0*/  BRA.U !UP0, `(.L_x_68) ;  /* 0x00000009082c7547 */ /* 0x004fea000b800000 */
[----:B------:R-:W0:Y:S01]  /*00c0*/  S2UR UR7, SR_CgaCtaId ;  /* 0x00000000000779c3 */ /* 0x000e220000008800 */
[----:B------:R-:W-:Y:S02]  /*00d0*/  ULEA.HI UR4, UR9, UR9, URZ, 0x1 ;  /* 0x0000000909047291 */ /* 0x000fe4000f8f08ff */
[----:B------:R-:W-:Y:S01]  /*00e0*/  IMAD R8, R10, UR9, R2 ;  /* 0x000000090a087c24 */ /* 0x000fe2000f8e0202 */
[----:B------:R-:W-:Y:S01]  /*00f0*/  UMOV UR5, 0x400 ;  /* 0x0000040000057882 */ /* 0x000fe20000000000 */
[----:B------:R-:W-:Y:S01]  /*0100*/  IMAD R6, R7, UR9, R9 ;  /* 0x0000000907067c24 */ /* 0x000fe2000f8e0209 */
[----:B------:R-:W-:Y:S01]  /*0110*/  UIADD3 UR6, UPT, UPT, UR5, 0x10, URZ ;  /* 0x0000001005067890 */ /* 0x000fe2000fffe0ff */
[----:B------:R-:W-:Y:S01]  /*0120*/  MOV R21, RZ ;  /* 0x000000ff00157202 */ /* 0x000fe20000000f00 */
[----:B------:R-:W-:Y:S01]  /*0130*/  USHF.R.S32.HI UR4, URZ, 0x1, UR4 ;  /* 0x00000001ff047899 */ /* 0x000fe20008011404 */
[----:B------:R-:W-:-:S03]  /*0140*/  MOV R3, RZ ;  /* 0x000000ff00037202 */ /* 0x000fc60000000f00 */
[----:B------:R-:W-:-:S04]  /*0150*/  ULOP3.LUT UR8, UR4, 0x3, URZ, 0xc0, !UPT ;  /* 0x0000000304087892 */ /* 0x000fc8000f8ec0ff */
[----:B------:R-:W-:Y:S02]  /*0160*/  UISETP.NE.AND UP0, UPT, UR8, URZ, UPT ;  /* 0x000000ff0800728c */ /* 0x000fe4000bf05270 */
[----:B0-----:R-:W-:Y:S02]  /*0170*/  ULEA UR5, UR7, UR5, 0x18 ;  /* 0x0000000507057291 */ /* 0x001fe4000f8ec0ff */
[----:B------:R-:W-:Y:S02]  /*0180*/  ULEA UR6, UR7, UR6, 0x18 ;  /* 0x0000000607067291 */ /* 0x000fe4000f8ec0ff */
[----:B------:R-:W-:Y:S02]  /*0190*/  UIADD3 UR7, UPT, UPT, UR4, -0x1, URZ ;  /* 0xffffffff04077890 */ /* 0x000fe4000fffe0ff */
[----:B------:R-:W-:Y:S02]  /*01a0*/  LEA R5, R9, UR5, 0x3 ;  /* 0x0000000509057c11 */ /* 0x000fe4000f8e18ff */
[----:B------:R-:W-:Y:S01]  /*01b0*/  UISETP.GE.U32.AND UP1, UPT, UR7, 0x3, UPT ;  /* 0x000000030700788c */ /* 0x000fe2000bf26070 */
[----:B------:R-:W-:-:S02]  /*01c0*/  LEA R4, R2, UR6, 0x3 ;  /* 0x0000000602047c11 */ /* 0x000fc4000f8e18ff */
[----:B------:R-:W-:Y:S02]  /*01d0*/  IMAD R2, R2, 0x4, R5 ;  /* 0x0000000402027824 */ /* 0x000fe400078e0205 */
[----:B------:R-:W-:-:S04]  /*01e0*/  LEA R0, R9, R4, 0x2 ;  /* 0x0000000409007211 */ /* 0x000fc800078e10ff */
[----:B------:R-:W-:Y:S05]  /*01f0*/  BRA.U !UP1, `(.L_x_69) ;  /* 0x0000000109fc7547 */ /* 0x000fea000b800000 */
[----:B------:R-:W0:Y:S01]  /*0200*/  LDC.64 R22, c[0x0][0x388] ;  /* 0x0000e200ff167b82 */ /* 0x000e220000000a00 */
[----:B------:R-:W-:Y:S01]  /*0210*/  ULOP3.LUT UR5, UR4, 0x3ffffffc, URZ, 0xc0, !UPT ;  /* 0x3ffffffc04057892 */ /* 0x000fe2000f8ec0ff */
[----:B------:R-:W-:Y:S01]  /*0220*/  MOV R21, RZ ;  /* 0x000000ff00157202 */ /* 0x000fe20000000f00 */
[----:B------:R-:W-:Y:S01]  /*0230*/  IMAD.MOV.U32 R9, RZ, RZ, R8 ;  /* 0x000000ffff097224 */ /* 0x000fe200078e0008 */
[----:B------:R-:W-:Y:S01]  /*0240*/  MOV R11, R6 ;  /* 0x00000006000b7202 */ /* 0x000fe20000000f00 */
[----:B------:R-:W-:Y:S02]  /*0250*/  UIADD3 UR6, UPT, UPT, -UR5, URZ, URZ ;  /* 0x000000ff05067290 */ /* 0x000fe4000fffe1ff */
[----:B------:R-:W-:Y:S01]  /*0260*/  MOV R3, UR5 ;  /* 0x0000000500037c02 */ /* 0x000fe20008000f00 */
[----:B------:R-:W1:Y:S09]  /*0270*/  LDC.64 R12, c[0x0][0x390] ;  /* 0x0000e400ff0c7b82 */ /* 0x000e720000000a00 */
.L_x_70:
[----:B0-----:R-:W-:-:S04]  /*0280*/  IMAD.WIDE R18, R9, 0x4, R22 ;  /* 0x0000000409127825 */ /* 0x001fc800078e0216 */
[----:B-1----:R-:W-:Y:S01]  /*0290*/  IMAD.WIDE R26, R11, 0x4, R12 ;  /* 0x000000040b1a7825 */ /* 0x002fe200078e020c */
[----:B------:R-:W2:Y:S04]  /*02a0*/  LDG.E R25, desc[UR10][R18.64] ;  /* 0x0000000a12197981 */ /* 0x000ea8000c1e1900 */
[----:B------:R-:W3:Y:S04]  /*02b0*/  LDG.E R28, desc[UR10][R26.64] ;  /* 0x0000000a1a1c7981 */ /* 0x000ee8000c1e1900 */
[----:B--2---:R-:W-:Y:S04]  /*02c0*/  STS [R2], R25 ;  /* 0x0000001902007388 */ /* 0x004fe80000000800 */
[----:B---3--:R-:W-:Y:S01]  /*02d0*/  STS [R0], R28 ;  /* 0x0000001c00007388 */ /* 0x008fe20000000800 */
[----:B------:R-:W-:Y:S06]  /*02e0*/  BAR.SYNC.DEFER_BLOCKING 0x0 ;  /* 0x0000000000007b1d */ /* 0x000fec0000010000 */
[----:B------:R-:W-:Y:S04]  /*02f0*/  LDS.64 R14, [R5] ;  /* 0x00000000050e7984 */ /* 0x000fe80000000a00 */
[----:B------:R-:W0:Y:S01]  /*0300*/  LDS.64 R16, [R4] ;  /* 0x0000000004107984 */ /* 0x000e220000000a00 */
[----:B------:R-:W-:Y:S06]  /*0310*/  BAR.SYNC.DEFER_BLOCKING 0x0 ;  /* 0x0000000000007b1d */ /* 0x000fec0000010000 */
[----:B------:R-:W2:Y:S04]  /*0320*/  LDG.E R29, desc[UR10][R18.64+0x8] ;  /* 0x0000080a121d7981 */ /* 0x000ea8000c1e1900 */
[----:B------:R-:W3:Y:S01]  /*0330*/  LDG.E R20, desc[UR10][R26.64+0x8] ;  /* 0x0000080a1a147981 */ /* 0x000ee2000c1e1900 */
[----:B0-----:R-:W-:Y:S01]  /*0340*/  FADD R14, R14, -R16 ;  /* 0x800000100e0e7221 */ /* 0x001fe20000000000 */
[----:B------:R-:W-:-:S03]  /*0350*/  FADD R15, R15, -R17 ;  /* 0x800000110f0f7221 */ /* 0x000fc60000000000 */
[----:B------:R-:W-:-:S04]  /*0360*/  FFMA R24, R14, R14, R21 ;  /* 0x0000000e0e187223 */ /* 0x000fc80000000015 */
[----:B------:R-:W-:Y:S01]  /*0370*/  FFMA R24, R15, R15, R24 ;  /* 0x0000000f0f187223 */ /* 0x000fe20000000018 */
[----:B--2---:R0:W-:Y:S04]  /*0380*/  STS [R2], R29 ;  /* 0x0000001d02007388 */ /* 0x0041e80000000800 */
[----:B---3--:R-:W-:Y:S01]  /*0390*/  STS [R0], R20 ;  /* 0x0000001400007388 */ /* 0x008fe20000000800 */
[----:B------:R-:W-:Y:S06]  /*03a0*/  BAR.SYNC.DEFER_BLOCKING 0x0 ;  /* 0x0000000000007b1d */ /* 0x000fec0000010000 */
[----:B------:R-:W-:Y:S04]  /*03b0*/  LDS.64 R14, [R5] ;  /* 0x00000000050e7984 */ /* 0x000fe80000000a00 */
[----:B------:R-:W1:Y:S01]  /*03c0*/  LDS.64 R16, [R4] ;  /* 0x0000000004107984 */ /* 0x000e620000000a00 */
[----:B------:R-:W-:Y:S06]  /*03d0*/  BAR.SYNC.DEFER_BLOCKING 0x0 ;  /* 0x0000000000007b1d */ /* 0x000fec0000010000 */
[----:B------:R-:W2:Y:S04]  /*03e0*/  LDG.E R21, desc[UR10][R18.64+0x10] ;  /* 0x0000100a12157981 */ /* 0x000ea8000c1e1900 */
[----:B0-----:R-:W3:Y:S01]  /*03f0*/  LDG.E R29, desc[UR10][R26.64+0x10] ;  /* 0x0000100a1a1d7981 */ /* 0x001ee2000c1e1900 */
[----:B-1----:R-:W-:Y:S01]  /*0400*/  FADD R25, R14, -R16 ;  /* 0x800000100e197221 */ /* 0x002fe20000000000 */
[----:B------:R-:W-:-:S02]  /*0410*/  FADD R28, R15, -R17 ;  /* 0x800000110f1c7221 */ /* 0x000fc40000000000 */
[----:B--2---:R-:W-:Y:S04]  /*0420*/  STS [R2], R21 ;  /* 0x0000001502007388 */ /* 0x004fe80000000800 */
[----:B---3--:R0:W-:Y:S01]  /*0430*/  STS [R0], R29 ;  /* 0x0000001d00007388 */ /* 0x0081e20000000800 */
[----:B------:R-:W-:Y:S06]  /*0440*/  BAR.SYNC.DEFER_BLOCKING 0x0 ;  /* 0x0000000000007b1d */ /* 0x000fec0000010000 */
[----:B------:R-:W-:Y:S04]  /*0450*/  LDS.64 R14, [R5] ;  /* 0x00000000050e7984 */ /* 0x000fe80000000a00 */
[----:B------:R-:W1:Y:S01]  /*0460*/  LDS.64 R16, [R4] ;  /* 0x0000000004107984 */ /* 0x000e620000000a00 */
[----:B------:R-:W-:Y:S06]  /*0470*/  BAR.SYNC.DEFER_BLOCKING 0x0 ;  /* 0x0000000000007b1d */ /* 0x000fec0000010000 */
[----:B0-----:R-:W2:Y:S04]  /*0480*/  LDG.E R29, desc[UR10][R18.64+0x18] ;  /* 0x0000180a121d7981 */ /* 0x001ea8000c1e1900 */
[----:B------:R-:W3:Y:S01]  /*0490*/  LDG.E R27, desc[UR10][R26.64+0x18] ;  /* 0x0000180a1a1b7981 */ /* 0x000ee2000c1e1900 */
[----:B------:R-:W-:Y:S01]  /*04a0*/  FFMA R25, R25, R25, R24 ;  /* 0x0000001919197223 */ /* 0x000fe20000000018 */
[----:B------:R-:W-:Y:S01]  /*04b0*/  UIADD3 UR6, UPT, UPT, UR6, 0x4, URZ ;  /* 0x0000000406067890 */ /* 0x000fe2000fffe0ff */
[----:B------:R-:W-:Y:S01]  /*04c0*/  VIADD R9, R9, 0x8 ;  /* 0x0000000809097836 */ /* 0x000fe20000000000 */
[----:B------:R-:W-:Y:S01]  /*04d0*/  IADD3 R11, PT, PT, R11, 0x8, RZ ;  /* 0x000000080b0b7810 */ /* 0x000fe20007ffe0ff */
[----:B------:R-:W-:Y:S01]  /*04e0*/  FFMA R25, R28, R28, R25 ;  /* 0x0000001c1c197223 */ /* 0x000fe20000000019 */
[----:B------:R-:W-:Y:S01]  /*04f0*/  UISETP.NE.AND UP1, UPT, UR6, URZ, UPT ;  /* 0x000000ff0600728c */ /* 0x000fe2000bf25270 */
[----:B-1----:R-:W-:Y:S01]  /*0500*/  FADD R14, R14, -R16 ;  /* 0x800000100e0e7221 */ /* 0x002fe20000000000 */
[----:B------:R-:W-:-:S03]  /*0510*/  FADD R16, R15, -R17 ;  /* 0x800000110f107221 */ /* 0x000fc60000000000 */
[----:B------:R-:W-:-:S04]  /*0520*/  FFMA R25, R14, R14, R25 ;  /* 0x0000000e0e197223 */ /* 0x000fc80000000019 */
[----:B------:R-:W-:Y:S01]  /*0530*/  FFMA R25, R16, R16, R25 ;  /* 0x0000001010197223 */ /* 0x000fe20000000019 */
[----:B--2---:R-:W-:Y:S04]  /*0540*/  STS [R2], R29 ;  /* 0x0000001d02007388 */ /* 0x004fe80000000800 */
[----:B---3--:R-:W-:Y:S01]  /*0550*/  STS [R0], R27 ;  /* 0x0000001b00007388 */ /* 0x008fe20000000800 */
[----:B------:R-:W-:Y:S06]  /*0560*/  BAR.SYNC.DEFER_BLOCKING 0x0 ;  /* 0x0000000000007b1d */ /* 0x000fec0000010000 */
[----:B------:R-:W-:Y:S04]  /*0570*/  LDS.64 R18, [R5] ;  /* 0x0000000005127984 */ /* 0x000fe80000000a00 */
[----:B------:R-:W0:Y:S02]  /*0580*/  LDS.64 R20, [R4] ;  /* 0x0000000004147984 */ /* 0x000e240000000a00 */
[----:B0-----:R-:W-:Y:S01]  /*0590*/  FADD R18, R18, -R20 ;  /* 0x8000001412127221 */ /* 0x001fe20000000000 */
[----:B------:R-:W-:-:S03]  /*05a0*/  FADD R14, R19, -R21 ;  /* 0x80000015130e7221 */ /* 0x000fc60000000000 */
[----:B------:R-:W-:-:S04]  /*05b0*/  FFMA R25, R18, R18, R25 ;  /* 0x0000001212197223 */ /* 0x000fc80000000019 */
[----:B------:R-:W-:Y:S01]  /*05c0*/  FFMA R21, R14, R14, R25 ;  /* 0x0000000e0e157223 */ /* 0x000fe20000000019 */
[----:B------:R-:W-:Y:S06]  /*05d0*/  BAR.SYNC.DEFER_BLOCKING 0x0 ;  /* 0x0000000000007b1d */ /* 0x000fec0000010000 */
[----:B------:R-:W-:Y:S05]  /*05e0*/  BRA.U UP1, `(.L_x_70) ;  /* 0xfffffffd01247547 */ /* 0x000fea000b83ffff */
.L_x_69:
[----:B------:R-:W-:Y:S05]  /*05f0*/  BRA.U !UP0, `(.L_x_68) ;  /* 0x0000000108dc7547 */ /* 0x000fea000b800000 */
[----:B------:R-:W-:Y:S02]  /*0600*/  UISETP.NE.AND UP0, UPT, UR8, 0x1, UPT ;  /* 0x000000010800788c */ /* 0x000fe4000bf05270 */
[----:B------:R-:W-:-:S04]  /*0610*/  ULOP3.LUT UR4, UR4, 0x1, URZ, 0xc0, !UPT ;  /* 0x0000000104047892 */ /* 0x000fc8000f8ec0ff */
[----:B------:R-:W-:-:S03]  /*0620*/  UISETP.NE.U32.AND UP1, UPT, UR4, 0x1, UPT ;  /* 0x000000010400788c */ /* 0x000fc6000bf25070 */
[----:B------:R-:W-:Y:S08]  /*0630*/  BRA.U !UP0, `(.L_x_71) ;  /* 0x0000000108807547 */ /* 0x000ff0000b800000 */
[----:B------:R-:W0:Y:S01]  /*0640*/  LDC.64 R12, c[0x0][0x388] ;  /* 0x0000e200ff0c7b82 */ /* 0x000e220000000a00 */
[C---:B------:R-:W-:Y:S01]  /*0650*/  LEA R9, R3.reuse, R8, 0x1 ;  /* 0x0000000803097211 */ /* 0x040fe200078e08ff */
[----:B------:R-:W-:-:S06]  /*0660*/  IMAD R11, R3, 0x2, R6 ;  /* 0x00000002030b7824 */ /* 0x000fcc00078e0206 */
        /* <DEDUP_REMOVED lines=17> */
[----:B------:R-:W-:-:S04]  /*0780*/  LEA R3, R3, -R3, 0x1 ;  /* 0x8000000303037211 */ /* 0x000fc800078e08ff */
[----:B------:R-:W-:Y:S01]  /*0790*/  IADD3 R3, PT, PT, R3, 0x2, RZ ;  /* 0x0000000203037810 */ /* 0x000fe20007ffe0ff */
        /* <DEDUP_REMOVED lines=10> */
.L_x_71:
[----:B------:R-:W-:Y:S05]  /*0840*/  BRA.U UP1, `(.L_x_68) ;  /* 0x0000000101487547 */ /* 0x000fea000b800000 */
[----:B------:R-:W0:Y:S01]  /*0850*/  LDC.64 R14, c[0x0][0x388] ;  /* 0x0000e200ff0e7b82 */ /* 0x000e220000000a00 */
[C---:B------:R-:W-:Y:S01]  /*0860*/  IMAD R9, R3.reuse, 0x2, R8 ;  /* 0x0000000203097824 */ /* 0x040fe200078e0208 */
[----:B------:R-:W-:-:S06]  /*0870*/  LEA R3, R3, R6, 0x1 ;  /* 0x0000000603037211 */ /* 0x000fcc00078e08ff */
        /* <DEDUP_REMOVED lines=15> */
.L_x_68:
        /* <DEDUP_REMOVED lines=14> */
[----:B------:R-:W-:Y:S05]  /*0a50*/  CALL.REL.NOINC `($__internal_4_$__cuda_sm3x_div_rn_noftz_f32_slowpath) ;  /* 0x0000000000447944 */ /* 0x000fea0003c00000 */
.L_x_73:
[----:B------:R-:W-:Y:S05]  /*0a60*/  BSYNC.RECONVERGENT B0 ;  /* 0x0000000000007941 */ /* 0x000fea0003800200 */
.L_x_72:
[----:B------:R-:W-:Y:S02]  /*0a70*/  HFMA2 R3, -RZ, RZ, 0.96630859375, -0.0022525787353515625 ;  /* 0x3bbb989dff037431 */ /* 0x000fe400000001ff */
[----:B------:R-:W-:Y:S01]  /*0a80*/  IMAD.MOV.U32 R5, RZ, RZ, 0x437c0000 ;  /* 0x437c0000ff057424 */ /* 0x000fe200078e00ff */
[----:B------:R-:W0:Y:S02]  /*0a90*/  LDCU UR4, c[0x0][0x3a4] ;  /* 0x00007480ff0477ac */ /* 0x000e240008000800 */
[----:B------:R-:W-:-:S04]  /*0aa0*/  FFMA.SAT R2, R0, R3, 0.5 ;  /* 0x3f00000000027423 */ /* 0x000fc80000002003 */
[----:B------:R-:W-:Y:S02]  /*0ab0*/  FFMA.RM R4, R2, R5, 12582913 ;  /* 0x4b40000102047423 */ /* 0x000fe40000004005 */
[----:B------:R-:W1:Y:S02]  /*0ac0*/  LDC.64 R2, c[0x0][0x398] ;  /* 0x0000e600ff027b82 */ /* 0x000e640000000a00 */
[C---:B------:R-:W-:Y:S01]  /*0ad0*/  FADD R5, R4.reuse, -12583039 ;  /* 0xcb40007f04057421 */ /* 0x040fe20000000000 */
[----:B------:R-:W-:Y:S01]  /*0ae0*/  SHF.L.U32 R4, R4, 0x17, RZ ;  /* 0x0000001704047819 */ /* 0x000fe200000006ff */
[----:B0-----:R-:W-:Y:S02]  /*0af0*/  IMAD R7, R10, UR4, R7 ;  /* 0x000000040a077c24 */ /* 0x001fe4000f8e0207 */
[----:B------:R-:W-:-:S04]  /*0b00*/  FFMA R5, R0, 1.4426950216293334961, -R5 ;  /* 0x3fb8aa3b00057823 */ /* 0x000fc80000000805 */
[----:B------:R-:W-:-:S06]  /*0b10*/  FFMA R5, R0, 1.925963033500011079e-08, R5 ;  /* 0x32a5706000057823 */ /* 0x000fcc0000000005 */
[----:B------:R-:W0:Y:S01]  /*0b20*/  MUFU.EX2 R5, R5 ;  /* 0x0000000500057308 */ /* 0x000e220000000800 */
[----:B-1----:R-:W-:-:S04]  /*0b30*/  IMAD.WIDE R2, R7, 0x4, R2 ;  /* 0x0000000407027825 */ /* 0x002fc800078e0202 */
[----:B0-----:R-:W-:-:S05]  /*0b40*/  FMUL R7, R4, R5 ;  /* 0x0000000504077220 */ /* 0x001fca0000400000 */
[----:B------:R-:W-:Y:S01]  /*0b50*/  STG.E desc[UR10][R2.64], R7 ;  /* 0x0000000702007986 */ /* 0x000fe2000c10190a */
[----:B------:R-:W-:Y:S05]  /*0b60*/  EXIT ;  /* 0x000000000000794d */ /* 0x000fea0003800000 */
        .weak           $__internal_4_$__cuda_sm3x_div_rn_noftz_f32_slowpath
        .type           $__internal_4_$__cuda_sm3x_div_rn_noftz_f32_slowpath,@function
        .size           $__internal_4_$__cuda_sm3x_div_rn_noftz_f32_slowpath,(.L_x_109 - $__internal_4_$__cuda_sm3x_div_rn_noftz_f32_slowpath)
$__internal_4_$__cuda_sm3x_div_rn_noftz_f32_slowpath:
[----:B------:R-:W-:Y:S01]  /*0b70*/  SHF.R.U32.HI R5, RZ, 0x17, R4 ;  /* 0x00000017ff057819 */ /* 0x000fe20000011604 */
[----:B------:R-:W-:Y:S01]  /*0b80*/  BSSY.RECONVERGENT B1, `(.L_x_74) ;  /* 0x0000063000017945 */ /* 0x000fe20003800200 */
[----:B------:R-:W-:Y:S02]  /*0b90*/  SHF.R.U32.HI R0, RZ, 0x17, R3 ;  /* 0x00000017ff007819 */ /* 0x000fe40000011603 */
[----:B------:R-:W-:Y:S02]  /*0ba0*/  LOP3.LUT R5, R5, 0xff, RZ, 0xc0, !PT ;  /* 0x000000ff05057812 */ /* 0x000fe400078ec0ff */
[----:B------:R-:W-:Y:S02]  /*0bb0*/  LOP3.LUT R12, R0, 0xff, RZ, 0xc0, !PT ;  /* 0x000000ff000c7812 */ /* 0x000fe400078ec0ff */
[----:B------:R-:W-:-:S03]  /*0bc0*/  IADD3 R8, PT, PT, R5, -0x1, RZ ;  /* 0xffffffff05087810 */ /* 0x000fc60007ffe0ff */
[----:B------:R-:W-:Y:S01]  /*0bd0*/  VIADD R9, R12, 0xffffffff ;  /* 0xffffffff0c097836 */ /* 0x000fe20000000000 */
        /* <DEDUP_REMOVED lines=24> */
[----:B------:R-:W-:Y:S02]  /*0d60*/  @!P0 IMAD.MOV.U32 R6, RZ, RZ, -0x40 ;  /* 0xffffffc0ff068424 */ /* 0x000fe400078e00ff */
[----:B------:R-:W-:Y:S01]  /*0d70*/  @!P0 FFMA R3, R3, 1.84467440737095516160e+19, RZ ;  /* 0x5f80000003038823 */ /* 0x000fe200000000ff */
[----:B------:R-:W-:Y:S02]  /*0d80*/  @!P1 FFMA R4, R0, 1.84467440737095516160e+19, RZ ;  /* 0x5f80000000049823 */ /* 0x000fe400000000ff */
[----:B------:R-:W-:-:S07]  /*0d90*/  @!P1 IADD3 R6, PT, PT, R6, 0x40, RZ ;  /* 0x0000004006069810 */ /* 0x000fce0007ffe0ff */
.L_x_75:
[----:B------:R-:W-:Y:S01]  /*0da0*/  LEA R9, R5, 0xc0800000, 0x17 ;  /* 0xc080000005097811 */ /* 0x000fe200078eb8ff */
[----:B------:R-:W-:Y:S03]  /*0db0*/  BSSY.RECONVERGENT B2, `(.L_x_80) ;  /* 0x0000036000027945 */ /* 0x000fe60003800200 */
[----:B------:R-:W-:Y:S02]  /*0dc0*/  IADD3 R9, PT, PT, -R9, R4, RZ ;  /* 0x0000000409097210 */ /* 0x000fe40007ffe1ff */
[----:B------:R-:W-:Y:S02]  /*0dd0*/  IADD3 R4, PT, PT, R12, -0x7f, RZ ;  /* 0xffffff810c047810 */ /* 0x000fe40007ffe0ff */
[----:B------:R-:W0:Y:S01]  /*0de0*/  MUFU.RCP R8, R9 ;  /* 0x0000000900087308 */ /* 0x000e220000001000 */
[----:B------:R-:W-:Y:S01]  /*0df0*/  FADD.FTZ R11, -R9, -RZ ;  /* 0x800000ff090b7221 */ /* 0x000fe20000010100 */
[C---:B------:R-:W-:Y:S01]  /*0e00*/  IADD3 R5, PT, PT, R4.reuse, 0x7f, -R5 ;  /* 0x0000007f04057810 */ /* 0x040fe20007ffe805 */
[----:B------:R-:W-:-:S04]  /*0e10*/  IMAD R0, R4, -0x800000, R3 ;  /* 0xff80000004007824 */ /* 0x000fc800078e0203 */
[----:B------:R-:W-:Y:S02]  /*0e20*/  IMAD.IADD R5, R5, 0x1, R6 ;  /* 0x0000000105057824 */ /* 0x000fe400078e0206 */
        /* <DEDUP_REMOVED lines=26> */
[----:B------:R-:W-:Y:S01]  /*0fd0*/  IMAD.MOV R8, RZ, RZ, -R9 ;  /* 0x000000ffff087224 */ /* 0x000fe200078e0a09 */
[----:B------:R-:W-:Y:S02]  /*0fe0*/  ISETP.NE.AND P1, PT, R9, RZ, PT ;  /* 0x000000ff0900720c */ /* 0x000fe40003f25270 */
[----:B------:R-:W-:-:S02]  /*0ff0*/  LOP3.LUT R5, R5, 0x800000, RZ, 0xfc, !PT ;  /* 0x0080000005057812 */ /* 0x000fc400078efcff */
[----:B------:R-:W-:Y:S02]  /*1000*/  FSETP.NEU.FTZ.AND P0, PT, R3, R4, PT ;  /* 0x000000040300720b */ /* 0x000fe40003f1d000 */
[----:B------:R-:W-:Y:S02]  /*1010*/  SHF.L.U32 R6, R5, R6, RZ ;  /* 0x0000000605067219 */ /* 0x000fe400000006ff */
        /* <DEDUP_REMOVED lines=11> */
.L_x_82:
[----:B------:R-:W-:-:S04]  /*10d0*/  LOP3.LUT R0, R0, 0x80000000, RZ, 0xc0, !PT ;  /* 0x8000000000007812 */ /* 0x000fc800078ec0ff */
[----:B------:R-:W-:Y:S01]  /*10e0*/  LOP3.LUT R0, R0, 0x7f800000, RZ, 0xfc, !PT ;  /* 0x7f80000000007812 */ /* 0x000fe200078efcff */
[----:B------:R-:W-:Y:S06]  /*10f0*/  BRA `(.L_x_83) ;  /* 0x0000000000047947 */ /* 0x000fec0003800000 */
.L_x_81:
[----:B------:R-:W-:-:S07]  /*1100*/  LEA R0, R5, R0, 0x17 ;  /* 0x0000000005007211 */ /* 0x000fce00078eb8ff */
.L_x_83:
[----:B------:R-:W-:Y:S05]  /*1110*/  BSYNC.RECONVERGENT B2 ;  /* 0x0000000000027941 */ /* 0x000fea0003800200 */
.L_x_80:
[----:B------:R-:W-:Y:S05]  /*1120*/  BRA `(.L_x_84) ;  /* 0x0000000000207947 */ /* 0x000fea0003800000 */
.L_x_79:
[----:B------:R-:W-:-:S04]  /*1130*/  LOP3.LUT R0, R4, 0x80000000, R3, 0x48, !PT ;  /* 0x8000000004007812 */ /* 0x000fc800078e4803 */
[----:B------:R-:W-:Y:S01]  /*1140*/  LOP3.LUT R0, R0, 0x7f800000, RZ, 0xfc, !PT ;  /* 0x7f80000000007812 */ /* 0x000fe200078efcff */
[----:B------:R-:W-:Y:S06]  /*1150*/  BRA `(.L_x_84) ;  /* 0x0000000000147947 */ /* 0x000fec0003800000 */
.L_x_78:
[----:B------:R-:W-:Y:S01]  /*1160*/  LOP3.LUT R0, R4, 0x80000000, R3, 0x48, !PT ;  /* 0x8000000004007812 */ /* 0x000fe200078e4803 */
[----:B------:R-:W-:Y:S06]  /*1170*/  BRA `(.L_x_84) ;  /* 0x00000000000c7947 */ /* 0x000fec0003800000 */
.L_x_77:
[----:B------:R-:W0:Y:S01]  /*1180*/  MUFU.RSQ R0, -QNAN ;  /* 0xffc0000000007908 */ /* 0x000e220000001400 */
[----:B------:R-:W-:Y:S05]  /*1190*/  BRA `(.L_x_84) ;  /* 0x0000000000047947 */ /* 0x000fea0003800000 */
.L_x_76:
[----:B------:R-:W-:-:S07]  /*11a0*/  FADD.FTZ R0, R3, R0 ;  /* 0x0000000003007221 */ /* 0x000fce0000010000 */
.L_x_84:
[----:B------:R-:W-:Y:S05]  /*11b0*/  BSYNC.RECONVERGENT B1 ;  /* 0x0000000000017941 */ /* 0x000fea0003800200 */
.L_x_74:
[----:B------:R-:W-:-:S04]  /*11c0*/  HFMA2 R3, -RZ, RZ, 0, 0 ;  /* 0x00000000ff037431 */ /* 0x000fc800000001ff */
[----:B0-----:R-:W-:Y:S05]  /*11d0*/  RET.REL.NODEC R2 `(_Z19RBFKernel_Tilling_2fPfS_S_ii) ;  /* 0xffffffec02887950 */ /* 0x001fea0003c3ffff */
.L_x_85:
        /* <DEDUP_REMOVED lines=10> */
.L_x_109:


//--------------------- .text._Z16RBFKernel_SimplefPfS_S_ii --------------------------
	.section	.text._Z16RBFKernel_SimplefPfS_S_ii,"ax",@progbits
	.align	128
        .global         _Z16RBFKernel_SimplefPfS_S_ii
        .type           _Z16RBFKernel_SimplefPfS_S_ii,@function
        .size           _Z16RBFKernel_SimplefPfS_S_ii,(.L_x_110 - _Z16RBFKernel_SimplefPfS_S_ii)
        .other          _Z16RBFKernel_SimplefPfS_S_ii,@"STO_CUDA_ENTRY STV_DEFAULT"
_Z16RBFKernel_SimplefPfS_S_ii:
.text._Z16RBFKernel_SimplefPfS_S_ii:
[----:B------:R-:W-:Y:S01]  /*0000*/  LDC R1, c[0x0][0x37c] ;  /* 0x0000df00ff017b82 */ /* 0x000fe20000000800 */
[----:B------:R-:W0:Y:S01]  /*0010*/  LDCU UR5, c[0x0][0x3a0] ;  /* 0x00007400ff0577ac */ /* 0x000e220008000800 */
[----:B------:R-:W1:Y:S01]  /*0020*/  S2R R6, SR_TID.X ;  /* 0x0000000000067919 */ /* 0x000e620000002100 */
[----:B------:R-:W-:Y:S01]  /*0030*/  HFMA2 R9, -RZ, RZ, 0, 0 ;  /* 0x00000000ff097431 */ /* 0x000fe200000001ff */
[----:B------:R-:W2:Y:S01]  /*0040*/  LDCU.64 UR8, c[0x0][0x358] ;  /* 0x00006b00ff0877ac */ /* 0x000ea20008000a00 */
[----:B------:R-:W3:Y:S01]  /*0050*/  S2R R7, SR_TID.Y ;  /* 0x0000000000077919 */ /* 0x000ee20000002200 */
[----:B0-----:R-:W-:-:S09]  /*0060*/  UISETP.GE.AND UP0, UPT, UR5, 0x1, UPT ;  /* 0x000000010500788c */ /* 0x001fd2000bf06270 */
[----:B--2---:R-:W-:Y:S05]  /*0070*/  BRA.U !UP0, `(.L_x_86) ;  /* 0x0000000908247547 */ /* 0x004fea000b800000 */
[----:B------:R-:W-:Y:S02]  /*0080*/  UISETP.GE.U32.AND UP1, UPT, UR5, 0x8, UPT ;  /* 0x000000080500788c */ /* 0x000fe4000bf26070 */
[----:B-1----:R-:W-:Y:S01]  /*0090*/  IMAD R8, R6, UR5, RZ ;  /* 0x0000000506087c24 */ /* 0x002fe2000f8e02ff */
[----:B------:R-:W-:Y:S02]  /*00a0*/  ULOP3.LUT UR6, UR5, 0x7, URZ, 0xc0, !UPT ;  /* 0x0000000705067892 */ /* 0x000fe4000f8ec0ff */
[----:B---3--:R-:W-:Y:S01]  /*00b0*/  IMAD R0, R7, UR5, RZ ;  /* 0x0000000507007c24 */ /* 0x008fe2000f8e02ff */
[----:B------:R-:W-:Y:S01]  /*00c0*/  UMOV UR4, URZ ;  /* 0x000000ff00047c82 */ /* 0x000fe20008000000 */
[----:B------:R-:W-:Y:S01]  /*00d0*/  IMAD.MOV.U32 R9, RZ, RZ, RZ ;  /* 0x000000ffff097224 */ /* 0x000fe200078e00ff */
[----:B------:R-:W-:Y:S01]  /*00e0*/  UISETP.NE.AND UP0, UPT, UR6, URZ, UPT ;  /* 0x000000ff0600728c */ /* 0x000fe2000bf05270 */
[----:B------:R-:W-:Y:S10]  /*00f0*/  BRA.U !UP1, `(.L_x_87) ;  /* 0x0000000109c87547 */ /* 0x000ff4000b800000 */
[----:B------:R-:W0:Y:S01]  /*0100*/  LDC.64 R4, c[0x0][0x390] ;  /* 0x0000e400ff047b82 */ /* 0x000e220000000a00 */
[----:B------:R-:W-:Y:S01]  /*0110*/  ULOP3.LUT UR4, UR5, 0x7ffffff8, URZ, 0xc0, !UPT ;  /* 0x7ffffff805047892 */ /* 0x000fe2000f8ec0ff */
[----:B------:R-:W-:-:S03]  /*0120*/  MOV R9, RZ ;  /* 0x000000ff00097202 */ /* 0x000fc60000000f00 */
[----:B------:R-:W-:-:S03]  /*0130*/  UIADD3 UR7, UPT, UPT, -UR4, URZ, URZ ;  /* 0x000000ff04077290 */ /* 0x000fc6000fffe1ff */
[----:B------:R-:W1:Y:S01]  /*0140*/  LDC.64 R2, c[0x0][0x388] ;  /* 0x0000e200ff027b82 */ /* 0x000e620000000a00 */
[----:B0-----:R-:W-:-:S03]  /*0150*/  IMAD.WIDE.U32 R4, R0, 0x4, R4 ;  /* 0x0000000400047825 */ /* 0x001fc600078e0004 */
[----:B------:R-:W-:Y:S01]  /*0160*/  IADD3 R4, P1, PT, R4, 0x10, RZ ;  /* 0x0000001004047810 */ /* 0x000fe20007f3e0ff */
[----:B-1----:R-:W-:-:S04]  /*0170*/  IMAD.WIDE.U32 R2, R8, 0x4, R2 ;  /* 0x0000000408027825 */ /* 0x002fc800078e0002 */
[----:B------:R-:W-:Y:S01]  /*0180*/  IMAD.X R5, RZ, RZ, R5, P1 ;  /* 0x000000ffff057224 */ /* 0x000fe200008e0605 */
[----:B------:R-:W-:-:S04]  /*0190*/  IADD3 R2, P0, PT, R2, 0x10, RZ ;  /* 0x0000001002027810 */ /* 0x000fc80007f1e0ff */
[----:B------:R-:W-:-:S09]  /*01a0*/  IADD3.X R3, PT, PT, RZ, R3, RZ, P0, !PT ;  /* 0x00000003ff037210 */ /* 0x000fd200007fe4ff */
.L_x_88:
[----:B------:R-:W2:Y:S04]  /*01b0*/  LDG.E R20, desc[UR8][R2.64+-0x10] ;  /* 0xfffff00802147981 */ /* 0x000ea8000c1e1900 */
[----:B------:R-:W2:Y:S04]  /*01c0*/  LDG.E R21, desc[UR8][R4.64+-0x10] ;  /* 0xfffff00804157981 */ /* 0x000ea8000c1e1900 */
[----:B------:R-:W3:Y:S04]  /*01d0*/  LDG.E R22, desc[UR8][R2.64+-0xc] ;  /* 0xfffff40802167981 */ /* 0x000ee8000c1e1900 */
[----:B------:R-:W3:Y:S04]  /*01e0*/  LDG.E R23, desc[UR8][R4.64+-0xc] ;  /* 0xfffff40804177981 */ /* 0x000ee8000c1e1900 */
[----:B------:R-:W4:Y:S04]  /*01f0*/  LDG.E R24, desc[UR8][R2.64+-0x8] ;  /* 0xfffff80802187981 */ /* 0x000f28000c1e1900 */
[----:B------:R-:W4:Y:S04]  /*0200*/  LDG.E R25, desc[UR8][R4.64+-0x8] ;  /* 0xfffff80804197981 */ /* 0x000f28000c1e1900 */
[----:B------:R-:W5:Y:S04]  /*0210*/  LDG.E R19, desc[UR8][R2.64+-0x4] ;  /* 0xfffffc0802137981 */ /* 0x000f68000c1e1900 */
[----:B------:R-:W5:Y:S04]  /*0220*/  LDG.E R18, desc[UR8][R4.64+-0x4] ;  /* 0xfffffc0804127981 */ /* 0x000f68000c1e1900 */
[----:B------:R-:W5:Y:S04]  /*0230*/  LDG.E R17, desc[UR8][R2.64] ;  /* 0x0000000802117981 */ /* 0x000f68000c1e1900 */
[----:B------:R-:W5:Y:S04]  /*0240*/  LDG.E R16, desc[UR8][R4.64] ;  /* 0x0000000804107981 */ /* 0x000f68000c1e1900 */
[----:B------:R-:W5:Y:S04]  /*0250*/  LDG.E R15, desc[UR8][R2.64+0x4] ;  /* 0x00000408020f7981 */ /* 0x000f68000c1e1900 */
[----:B------:R-:W5:Y:S04]  /*0260*/  LDG.E R14, desc[UR8][R4.64+0x4] ;  /* 0x00000408040e7981 */ /* 0x000f68000c1e1900 */
[----:B------:R-:W5:Y:S04]  /*0270*/  LDG.E R13, desc[UR8][R2.64+0x8] ;  /* 0x00000808020d7981 */ /* 0x000f68000c1e1900 */
[----:B------:R-:W5:Y:S04]  /*0280*/  LDG.E R12, desc[UR8][R4.64+0x8] ;  /* 0x00000808040c7981 */ /* 0x000f68000c1e1900 */
[----:B------:R0:W5:Y:S04]  /*0290*/  LDG.E R10, desc[UR8][R2.64+0xc] ;  /* 0x00000c08020a7981 */ /* 0x000168000c1e1900 */
[----:B------:R1:W5:Y:S01]  /*02a0*/  LDG.E R11, desc[UR8][R4.64+0xc] ;  /* 0x00000c08040b7981 */ /* 0x000362000c1e1900 */
[----:B------:R-:W-:-:S04]  /*02b0*/  UIADD3 UR7, UPT, UPT, UR7, 0x8, URZ ;  /* 0x0000000807077890 */ /* 0x000fc8000fffe0ff */
[----:B------:R-:W-:Y:S01]  /*02c0*/  UISETP.NE.AND UP1, UPT, UR7, URZ, UPT ;  /* 0x000000ff0700728c */ /* 0x000fe2000bf25270 */
[----:B0-----:R-:W-:Y:S02]  /*02d0*/  IADD3 R2, P0, PT, R2, 0x20, RZ ;  /* 0x0000002002027810 */ /* 0x001fe40007f1e0ff */
[----:B-1----:R-:W-:-:S03]  /*02e0*/  IADD3 R4, P1, PT, R4, 0x20, RZ ;  /* 0x0000002004047810 */ /* 0x002fc60007f3e0ff */
[----:B------:R-:W-:Y:S01]  /*02f0*/  IMAD.X R3, RZ, RZ, R3, P0 ;  /* 0x000000ffff037224 */ /* 0x000fe200000e0603 */
[----:B------:R-:W-:Y:S01]  /*0300*/  IADD3.X R5, PT, PT, RZ, R5, RZ, P1, !PT ;  /* 0x00000005ff057210 */ /* 0x000fe20000ffe4ff */
[----:B--2---:R-:W-:-:S04]  /*0310*/  FADD R20, R20, -R21 ;  /* 0x8000001514147221 */ /* 0x004fc80000000000 */
[----:B------:R-:W-:Y:S01]  /*0320*/  FFMA R9, R20, R20, R9 ;  /* 0x0000001414097223 */ /* 0x000fe20000000009 */
[----:B---3--:R-:W-:-:S04]  /*0330*/  FADD R22, R22, -R23 ;  /* 0x8000001716167221 */ /* 0x008fc80000000000 */
[----:B------:R-:W-:Y:S01]  /*0340*/  FFMA R9, R22, R22, R9 ;  /* 0x0000001616097223 */ /* 0x000fe20000000009 */
[----:B----4-:R-:W-:-:S04]  /*0350*/  FADD R24, R24, -R25 ;  /* 0x8000001918187221 */ /* 0x010fc80000000000 */
[----:B------:R-:W-:Y:S01]  /*0360*/  FFMA R9, R24, R24, R9 ;  /* 0x0000001818097223 */ /* 0x000fe20000000009 */
[----:B-----5:R-:W-:-:S04]  /*0370*/  FADD R18, R19, -R18 ;  /* 0x8000001213127221 */ /* 0x020fc80000000000 */
[----:B------:R-:W-:Y:S01]  /*0380*/  FFMA R9, R18, R18, R9 ;  /* 0x0000001212097223 */ /* 0x000fe20000000009 */
[----:B------:R-:W-:-:S04]  /*0390*/  FADD R16, R17, -R16 ;  /* 0x8000001011107221 */ /* 0x000fc80000000000 */
[----:B------:R-:W-:Y:S01]  /*03a0*/  FFMA R9, R16, R16, R9 ;  /* 0x0000001010097223 */ /* 0x000fe20000000009 */
[----:B------:R-:W-:-:S04]  /*03b0*/  FADD R14, R15, -R14 ;  /* 0x8000000e0f0e7221 */ /* 0x000fc80000000000 */
[----:B------:R-:W-:Y:S01]  /*03c0*/  FFMA R9, R14, R14, R9 ;  /* 0x0000000e0e097223 */ /* 0x000fe20000000009 */
[----:B------:R-:W-:-:S04]  /*03d0*/  FADD R12, R13, -R12 ;  /* 0x8000000c0d0c7221 */ /* 0x000fc80000000000 */
[----:B------:R-:W-:Y:S01]  /*03e0*/  FFMA R9, R12, R12, R9 ;  /* 0x0000000c0c097223 */ /* 0x000fe20000000009 */
[----:B------:R-:W-:-:S04]  /*03f0*/  FADD R10, R10, -R11 ;  /* 0x8000000b0a0a7221 */ /* 0x000fc80000000000 */
[----:B------:R-:W-:Y:S01]  /*0400*/  FFMA R9, R10, R10, R9 ;  /* 0x0000000a0a097223 */ /* 0x000fe20000000009 */
[----:B------:R-:W-:Y:S06]  /*0410*/  BRA.U UP1, `(.L_x_88) ;  /* 0xfffffffd01647547 */ /* 0x000fec000b83ffff */
.L_x_87:
[----:B------:R-:W-:Y:S05]  /*0420*/  BRA.U !UP0, `(.L_x_86) ;  /* 0x0000000508387547 */ /* 0x000fea000b800000 */
[----:B------:R-:W-:Y:S02]  /*0430*/  UISETP.GE.U32.AND UP0, UPT, UR6, 0x4, UPT ;  /* 0x000000040600788c */ /* 0x000fe4000bf06070 */
[----:B------:R-:W-:-:S04]  /*0440*/  ULOP3.LUT UR7, UR5, 0x3, URZ, 0xc0, !UPT ;  /* 0x0000000305077892 */ /* 0x000fc8000f8ec0ff */
[----:B------:R-:W-:-:S03]  /*0450*/  UISETP.NE.AND UP1, UPT, UR7, URZ, UPT ;  /* 0x000000ff0700728c */ /* 0x000fc6000bf25270 */
[----:B------:R-:W-:Y:S08]  /*0460*/  BRA.U !UP0, `(.L_x_89) ;  /* 0x0000000108847547 */ /* 0x000ff0000b800000 */
[----:B------:R-:W0:Y:S01]  /*0470*/  LDC.64 R12, c[0x0][0x388] ;  /* 0x0000e200ff0c7b82 */ /* 0x000e220000000a00 */
[----:B------:R-:W1:Y:S01]  /*0480*/  LDCU.64 UR10, c[0x0][0x388] ;  /* 0x00007100ff0a77ac */ /* 0x000e620008000a00 */
[C---:B------:R-:W-:Y:S01]  /*0490*/  VIADD R3, R8.reuse, UR4 ;  /* 0x0000000408037c36 */ /* 0x040fe20008000000 */
[----:B------:R-:W-:Y:S01]  /*04a0*/  IADD3 R15, P0, PT, R8, UR4, RZ ;  /* 0x00000004080f7c10 */ /* 0x000fe2000ff1e0ff */
[----:B------:R-:W2:Y:S01]  /*04b0*/  LDCU.64 UR12, c[0x0][0x390] ;  /* 0x00007200ff0c77ac */ /* 0x000ea20008000a00 */
[----:B------:R-:W-:-:S03]  /*04c0*/  IADD3 R5, P1, PT, R0, UR4, RZ ;  /* 0x0000000400057c10 */ /* 0x000fc6000ff3e0ff */
[----:B------:R-:W3:Y:S01]  /*04d0*/  LDC.64 R10, c[0x0][0x390] ;  /* 0x0000e400ff0a7b82 */ /* 0x000ee20000000a00 */
[----:B------:R-:W-:Y:S01]  /*04e0*/  IMAD.X R16, RZ, RZ, RZ, P0 ;  /* 0x000000ffff107224 */ /* 0x000fe200000e06ff */
[----:B------:R-:W-:Y:S02]  /*04f0*/  IADD3.X R14, PT, PT, RZ, RZ, RZ, P1, !PT ;  /* 0x000000ffff0e7210 */ /* 0x000fe40000ffe4ff */
[----:B-1----:R-:W-:Y:S02]  /*0500*/  LEA R2, P0, R15, UR10, 0x2 ;  /* 0x0000000a0f027c11 */ /* 0x002fe4000f8010ff */
[----:B--2---:R-:W-:Y:S01]  /*0510*/  LEA R4, P1, R5, UR12, 0x2 ;  /* 0x0000000c05047c11 */ /* 0x004fe2000f8210ff */
[----:B0-----:R-:W-:Y:S01]  /*0520*/  IMAD.WIDE.U32 R12, R3, 0x4, R12 ;  /* 0x00000004030c7825 */ /* 0x001fe200078e000c */
[----:B------:R-:W-:Y:S02]  /*0530*/  IADD3 R3, PT, PT, R0, UR4, RZ ;  /* 0x0000000400037c10 */ /* 0x000fe4000fffe0ff */
[----:B------:R-:W-:-:S03]  /*0540*/  LEA.HI.X R5, R5, UR13, R14, 0x2, P1 ;  /* 0x0000000d05057c11 */ /* 0x000fc600088f140e */
[----:B------:R-:W2:Y:S01]  /*0550*/  LDG.E R12, desc[UR8][R12.64] ;  /* 0x000000080c0c7981 */ /* 0x000ea2000c1e1900 */
[----:B---3--:R-:W-:Y:S01]  /*0560*/  IMAD.WIDE.U32 R10, R3, 0x4, R10 ;  /* 0x00000004030a7825 */ /* 0x008fe200078e000a */
[----:B------:R-:W-:Y:S02]  /*0570*/  LEA.HI.X R3, R15, UR11, R16, 0x2, P0 ;  /* 0x0000000b0f037c11 */ /* 0x000fe400080f1410 */
[----:B------:R-:W3:Y:S04]  /*0580*/  LDG.E R18, desc[UR8][R4.64+0x8] ;  /* 0x0000080804127981 */ /* 0x000ee8000c1e1900 */
[----:B------:R-:W2:Y:S04]  /*0590*/  LDG.E R11, desc[UR8][R10.64] ;  /* 0x000000080a0b7981 */ /* 0x000ea8000c1e1900 */
[----:B------:R-:W4:Y:S04]  /*05a0*/  LDG.E R15, desc[UR8][R2.64+0x4] ;  /* 0x00000408020f7981 */ /* 0x000f28000c1e1900 */
[----:B------:R-:W4:Y:S04]  /*05b0*/  LDG.E R16, desc[UR8][R4.64+0x4] ;  /* 0x0000040804107981 */ /* 0x000f28000c1e1900 */
[----:B------:R-:W3:Y:S04]  /*05c0*/  LDG.E R17, desc[UR8][R2.64+0x8] ;  /* 0x0000080802117981 */ /* 0x000ee8000c1e1900 */
[----:B------:R-:W5:Y:S04]  /*05d0*/  LDG.E R19, desc[UR8][R2.64+0xc] ;  /* 0x00000c0802137981 */ /* 0x000f68000c1e1900 */
[----:B------:R-:W5:Y:S01]  /*05e0*/  LDG.E R20, desc[UR8][R4.64+0xc] ;  /* 0x00000c0804147981 */ /* 0x000f62000c1e1900 */
[----:B------:R-:W-:Y:S01]  /*05f0*/  UIADD3 UR4, UPT, UPT, UR4, 0x4, URZ ;  /* 0x0000000404047890 */ /* 0x000fe2000fffe0ff */
[----:B--2---:R-:W-:-:S04]  /*0600*/  FADD R14, R12, -R11 ;  /* 0x8000000b0c0e7221 */ /* 0x004fc80000000000 */
[----:B------:R-:W-:Y:S01]  /*0610*/  FFMA R9, R14, R14, R9 ;  /* 0x0000000e0e097223 */ /* 0x000fe20000000009 */
[----:B----4-:R-:W-:-:S04]  /*0620*/  FADD R16, R15, -R16 ;  /* 0x800000100f107221 */ /* 0x010fc80000000000 */
[----:B------:R-:W-:Y:S01]  /*0630*/  FFMA R9, R16, R16, R9 ;  /* 0x0000001010097223 */ /* 0x000fe20000000009 */
[----:B---3--:R-:W-:-:S04]  /*0640*/  FADD R18, R17, -R18 ;  /* 0x8000001211127221 */ /* 0x008fc80000000000 */
[----:B------:R-:W-:Y:S01]  /*0650*/  FFMA R9, R18, R18, R9 ;  /* 0x0000001212097223 */ /* 0x000fe20000000009 */
[----:B-----5:R-:W-:-:S04]  /*0660*/  FADD R20, R19, -R20 ;  /* 0x8000001413147221 */ /* 0x020fc80000000000 */
[----:B------:R-:W-:-:S07]  /*0670*/  FFMA R9, R20, R20, R9 ;  /* 0x0000001414097223 */ /* 0x000fce0000000009 */
.L_x_89:
[----:B------:R-:W-:Y:S05]  /*0680*/  BRA.U !UP1, `(.L_x_86) ;  /* 0x0000000109a07547 */ /* 0x000fea000b800000 */
[----:B------:R-:W-:Y:S02]  /*0690*/  UISETP.NE.AND UP0, UPT, UR7, 0x1, UPT ;  /* 0x000000010700788c */ /* 0x000fe4000bf05270 */
[----:B------:R-:W-:-:S04]  /*06a0*/  ULOP3.LUT UR5, UR5, 0x1, URZ, 0xc0, !UPT ;  /* 0x0000000105057892 */ /* 0x000fc8000f8ec0ff */
[----:B------:R-:W-:-:S03]  /*06b0*/  UISETP.NE.U32.AND UP1, UPT, UR5, 0x1, UPT ;  /* 0x000000010500788c */ /* 0x000fc6000bf25070 */
        /* <DEDUP_REMOVED lines=13> */
[----:B------:R-:W-:-:S05]  /*0790*/  IADD3 R3, PT, PT, R0, UR4, RZ ;  /* 0x0000000400037c10 */ /* 0x000fca000fffe0ff */
[----:B------:R-:W2:Y:S01]  /*07a0*/  LDG.E R12, desc[UR8][R12.64] ;  /* 0x000000080c0c7981 */ /* 0x000ea2000c1e1900 */
[----:B---3--:R-:W-:Y:S01]  /*07b0*/  IMAD.WIDE.U32 R10, R3, 0x4, R10 ;  /* 0x00000004030a7825 */ /* 0x008fe200078e000a */
[----:B------:R-:W-:Y:S02]  /*07c0*/  LEA.HI.X R3, R5, UR7, R14, 0x2, P0 ;  /* 0x0000000705037c11 */ /* 0x000fe400080f140e */
[----:B------:R-:W-:-:S03]  /*07d0*/  LEA.HI.X R5, R15, UR11, R16, 0x2, P1 ;  /* 0x0000000b0f057c11 */ /* 0x000fc600088f1410 */
[----:B------:R-:W2:Y:S04]  /*07e0*/  LDG.E R11, desc[UR8][R10.64] ;  /* 0x000000080a0b7981 */ /* 0x000ea8000c1e1900 */
[----:B------:R-:W3:Y:S04]  /*07f0*/  LDG.E R2, desc[UR8][R2.64+0x4] ;  /* 0x0000040802027981 */ /* 0x000ee8000c1e1900 */
[----:B------:R-:W3:Y:S01]  /*0800*/  LDG.E R5, desc[UR8][R4.64+0x4] ;  /* 0x0000040804057981 */ /* 0x000ee2000c1e1900 */
[----:B------:R-:W-:Y:S01]  /*0810*/  UIADD3 UR4, UPT, UPT, UR4, 0x2, URZ ;  /* 0x0000000204047890 */ /* 0x000fe2000fffe0ff */
[----:B--2---:R-:W-:-:S04]  /*0820*/  FADD R14, R12, -R11 ;  /* 0x8000000b0c0e7221 */ /* 0x004fc80000000000 */
[----:B------:R-:W-:Y:S01]  /*0830*/  FFMA R9, R14, R14, R9 ;  /* 0x0000000e0e097223 */ /* 0x000fe20000000009 */
[----:B---3--:R-:W-:-:S04]  /*0840*/  FADD R14, R2, -R5 ;  /* 0x80000005020e7221 */ /* 0x008fc80000000000 */
[----:B------:R-:W-:-:S07]  /*0850*/  FFMA R9, R14, R14, R9 ;  /* 0x0000000e0e097223 */ /* 0x000fce0000000009 */
.L_x_90:
[----:B------:R-:W-:Y:S05]  /*0860*/  BRA.U UP1, `(.L_x_86) ;  /* 0x0000000101287547 */ /* 0x000fea000b800000 */
[----:B------:R-:W0:Y:S01]  /*0870*/  LDC.64 R2, c[0x0][0x388] ;  /* 0x0000e200ff027b82 */ /* 0x000e220000000a00 */
[----:B------:R-:W-:Y:S01]  /*0880*/  IADD3 R13, PT, PT, R0, UR4, RZ ;  /* 0x00000004000d7c10 */ /* 0x000fe2000fffe0ff */
[----:B------:R-:W-:-:S06]  /*0890*/  VIADD R11, R8, UR4 ;  /* 0x00000004080b7c36 */ /* 0x000fcc0008000000 */
[----:B------:R-:W1:Y:S01]  /*08a0*/  LDC.64 R4, c[0x0][0x390] ;  /* 0x0000e400ff047b82 */ /* 0x000e620000000a00 */
[----:B0-----:R-:W-:-:S06]  /*08b0*/  IMAD.WIDE.U32 R2, R11, 0x4, R2 ;  /* 0x000000040b027825 */ /* 0x001fcc00078e0002 */
[----:B------:R-:W2:Y:S01]  /*08c0*/  LDG.E R2, desc[UR8][R2.64] ;  /* 0x0000000802027981 */ /* 0x000ea2000c1e1900 */
[----:B-1----:R-:W-:-:S06]  /*08d0*/  IMAD.WIDE.U32 R4, R13, 0x4, R4 ;  /* 0x000000040d047825 */ /* 0x002fcc00078e0004 */
[----:B------:R-:W2:Y:S02]  /*08e0*/  LDG.E R5, desc[UR8][R4.64] ;  /* 0x0000000804057981 */ /* 0x000ea4000c1e1900 */
[----:B--2---:R-:W-:-:S04]  /*08f0*/  FADD R0, R2, -R5 ;  /* 0x8000000502007221 */ /* 0x004fc80000000000 */
[----:B------:R-:W-:-:S07]  /*0900*/  FFMA R9, R0, R0, R9 ;  /* 0x0000000000097223 */ /* 0x000fce0000000009 */
.L_x_86:
[----:B------:R-:W0:Y:S01]  /*0910*/  LDC R3, c[0x0][0x380] ;  /* 0x0000e000ff037b82 */ /* 0x000e220000000800 */
[----:B------:R-:W-:Y:S01]  /*0920*/  BSSY.RECONVERGENT B0, `(.L_x_91) ;  /* 0x000000e000007945 */ /* 0x000fe20003800200 */
[----:B0-----:R-:W-:-:S04]  /*0930*/  FADD R0, R3, R3 ;  /* 0x0000000303007221 */ /* 0x001fc80000000000 */
[----:B------:R-:W-:-:S04]  /*0940*/  FMUL R4, R0, R3 ;  /* 0x0000000300047220 */ /* 0x000fc80000400000 */
[----:B------:R-:W0:Y:S08]  /*0950*/  MUFU.RCP R3, R4 ;  /* 0x0000000400037308 */ /* 0x000e300000001000 */
[----:B------:R-:W2:Y:S01]  /*0960*/  FCHK P0, -R9, R4 ;  /* 0x0000000409007302 */ /* 0x000ea20000000100 */
[----:B0-----:R-:W-:-:S04]  /*0970*/  FFMA R0, -R4, R3, 1 ;  /* 0x3f80000004007423 */ /* 0x001fc80000000103 */
[----:B------:R-:W-:-:S04]  /*0980*/  FFMA R0, R3, R0, R3 ;  /* 0x0000000003007223 */ /* 0x000fc80000000003 */
[----:B------:R-:W-:-:S04]  /*0990*/  FFMA R3, R0, -R9, RZ ;  /* 0x8000000900037223 */ /* 0x000fc800000000ff */
[----:B------:R-:W-:-:S04]  /*09a0*/  FFMA R2, -R4, R3, -R9 ;  /* 0x0000000304027223 */ /* 0x000fc80000000909 */
[----:B------:R-:W-:Y:S01]  /*09b0*/  FFMA R0, R0, R2, R3 ;  /* 0x0000000200007223 */ /* 0x000fe20000000003 */
[----:B--2---:R-:W-:Y:S06]  /*09c0*/  @!P0 BRA `(.L_x_92) ;  /* 0x00000000000c8947 */ /* 0x004fec0003800000 */
[----:B------:R-:W-:Y:S01]  /*09d0*/  FADD R3, -R9, -RZ ;  /* 0x800000ff09037221 */ /* 0x000fe20000000100 */
[----:B------:R-:W-:-:S07]  /*09e0*/  MOV R2, 0xa00 ;  /* 0x00000a0000027802 */ /* 0x000fce0000000f00 */
[----:B-1-3--:R-:W-:Y:S05]  /*09f0*/  CALL.REL.NOINC `($__internal_5_$__cuda_sm3x_div_rn_noftz_f32_slowpath) ;  /* 0x0000000000447944 */ /* 0x00afea0003c00000 */
.L_x_92:
[----:B------:R-:W-:Y:S05]  /*0a00*/  BSYNC.RECONVERGENT B0 ;  /* 0x0000000000007941 */ /* 0x000fea0003800200 */
.L_x_91:
[----:B------:R-:W-:Y:S02]  /*0a10*/  HFMA2 R5, -RZ, RZ, 3.7421875, 0 ;  /* 0x437c0000ff057431 */ /* 0x000fe400000001ff */
[----:B------:R-:W-:Y:S01]  /*0a20*/  IMAD.MOV.U32 R3, RZ, RZ, 0x3bbb989d ;  /* 0x3bbb989dff037424 */ /* 0x000fe200078e00ff */
[----:B------:R-:W1:Y:S03]  /*0a30*/  LDCU UR4, c[0x0][0x3a4] ;  /* 0x00007480ff0477ac */ /* 0x000e660008000800 */
[----:B------:R-:W-:-:S04]  /*0a40*/  FFMA.SAT R2, R0, R3, 0.5 ;  /* 0x3f00000000027423 */ /* 0x000fc80000002003 */
[----:B------:R-:W-:Y:S02]  /*0a50*/  FFMA.RM R4, R2, R5, 12582913 ;  /* 0x4b40000102047423 */ /* 0x000fe40000004005 */
[----:B------:R-:W0:Y:S02]  /*0a60*/  LDC.64 R2, c[0x0][0x398] ;  /* 0x0000e600ff027b82 */ /* 0x000e240000000a00 */
[C---:B------:R-:W-:Y:S01]  /*0a70*/  FADD R5, R4.reuse, -12583039 ;  /* 0xcb40007f04057421 */ /* 0x040fe20000000000 */
[----:B------:R-:W-:-:S03]  /*0a80*/  IMAD.SHL.U32 R4, R4, 0x800000, RZ ;  /* 0x0080000004047824 */ /* 0x000fc600078e00ff */
[----:B------:R-:W-:Y:S01]  /*0a90*/  FFMA R5, R0, 1.4426950216293334961, -R5 ;  /* 0x3fb8aa3b00057823 */ /* 0x000fe20000000805 */
[----:B-1-3--:R-:W-:-:S03]  /*0aa0*/  IMAD R7, R6, UR4, R7 ;  /* 0x0000000406077c24 */ /* 0x00afc6000f8e0207 */
[----:B------:R-:W-:-:S06]  /*0ab0*/  FFMA R5, R0, 1.925963033500011079e-08, R5 ;  /* 0x32a5706000057823 */ /* 0x000fcc0000000005 */
[----:B------:R-:W1:Y:S01]  /*0ac0*/  MUFU.EX2 R5, R5 ;  /* 0x0000000500057308 */ /* 0x000e620000000800 */
[----:B0-----:R-:W-:-:S04]  /*0ad0*/  IMAD.WIDE R2, R7, 0x4, R2 ;  /* 0x0000000407027825 */ /* 0x001fc800078e0202 */
[----:B-1----:R-:W-:-:S05]  /*0ae0*/  FMUL R7, R4, R5 ;  /* 0x0000000504077220 */ /* 0x002fca0000400000 */
[----:B------:R-:W-:Y:S01]  /*0af0*/  STG.E desc[UR8][R2.64], R7 ;  /* 0x0000000702007986 */ /* 0x000fe2000c101908 */
[----:B------:R-:W-:Y:S05]  /*0b00*/  EXIT ;  /* 0x000000000000794d */ /* 0x000fea0003800000 */
        .weak           $__internal_5_$__cuda_sm3x_div_rn_noftz_f32_slowpath
        .type           $__internal_5_$__cuda_sm3x_div_rn_noftz_f32_slowpath,@function
        .size           $__internal_5_$__cuda_sm3x_div_rn_noftz_f32_slowpath,(.L_x_110 - $__internal_5_$__cuda_sm3x_div_rn_noftz_f32_slowpath)
$__internal_5_$__cuda_sm3x_div_rn_noftz_f32_slowpath:
        /* <DEDUP_REMOVED lines=9> */
[----:B------:R-:W-:Y:S01]  /*0ba0*/  @!P0 IMAD.MOV.U32 R8, RZ, RZ, RZ ;  /* 0x000000ffff088224 */ /* 0x000fe200078e00ff */
        /* <DEDUP_REMOVED lines=25> */
.L_x_94:
        /* <DEDUP_REMOVED lines=18> */
[----:B------:R-:W-:-:S05]  /*0e60*/  IADD3 R9, PT, PT, R3, R5, RZ ;  /* 0x0000000503097210 */ /* 0x000fca0007ffe0ff */
[----:B------:R-:W-:-:S05]  /*0e70*/  VIADD R3, R9, 0xffffffff ;  /* 0xffffffff09037836 */ /* 0x000fca0000000000 */
        /* <DEDUP_REMOVED lines=27> */
[----:B------:R-:W-:-:S05]  /*1030*/  LOP3.LUT R3, R3, R4, RZ, 0xc0, !PT ;  /* 0x0000000403037212 */ /* 0x000fca00078ec0ff */
[----:B------:R-:W-:-:S05]  /*1040*/  IMAD.IADD R3, R8, 0x1, R3 ;  /* 0x0000000108037824 */ /* 0x000fca00078e0203 */
[----:B------:R-:W-:Y:S01]  /*1050*/  LOP3.LUT R0, R3, R0, RZ, 0xfc, !PT ;  /* 0x0000000003007212 */ /* 0x000fe200078efcff */
[----:B------:R-:W-:Y:S06]  /*1060*/  BRA `(.L_x_102) ;  /* 0x0000000000107947 */ /* 0x000fec0003800000 */
.L_x_101:
[----:B------:R-:W-:-:S04]  /*1070*/  LOP3.LUT R0, R0, 0x80000000, RZ, 0xc0, !PT ;  /* 0x8000000000007812 */ /* 0x000fc800078ec0ff */
[----:B------:R-:W-:Y:S01]  /*1080*/  LOP3.LUT R0, R0, 0x7f800000, RZ, 0xfc, !PT ;  /* 0x7f80000000007812 */ /* 0x000fe200078efcff */
[----:B------:R-:W-:Y:S06]  /*1090*/  BRA `(.L_x_102) ;  /* 0x0000000000047947 */ /* 0x000fec0003800000 */
.L_x_100:
[----:B------:R-:W-:-:S07]  /*10a0*/  LEA R0, R5, R0, 0x17 ;  /* 0x0000000005007211 */ /* 0x000fce00078eb8ff */
.L_x_102:
[----:B------:R-:W-:Y:S05]  /*10b0*/  BSYNC.RECONVERGENT B2 ;  /* 0x0000000000027941 */ /* 0x000fea0003800200 */
.L_x_99:
[----:B------:R-:W-:Y:S05]  /*10c0*/  BRA `(.L_x_103) ;  /* 0x0000000000207947 */ /* 0x000fea0003800000 */
.L_x_98:
[----:B------:R-:W-:-:S04]  /*10d0*/  LOP3.LUT R0, R4, 0x80000000, R3, 0x48, !PT ;  /* 0x8000000004007812 */ /* 0x000fc800078e4803 */
[----:B------:R-:W-:Y:S01]  /*10e0*/  LOP3.LUT R0, R0, 0x7f800000, RZ, 0xfc, !PT ;  /* 0x7f80000000007812 */ /* 0x000fe200078efcff */
[----:B------:R-:W-:Y:S06]  /*10f0*/  BRA `(.L_x_103) ;  /* 0x0000000000147947 */ /* 0x000fec0003800000 */
.L_x_97:
[----:B------:R-:W-:Y:S01]  /*1100*/  LOP3.LUT R0, R4, 0x80000000, R3, 0x48, !PT ;  /* 0x8000000004007812 */ /* 0x000fe200078e4803 */
[----:B------:R-:W-:Y:S06]  /*1110*/  BRA `(.L_x_103) ;  /* 0x00000000000c7947 */ /* 0x000fec0003800000 */
.L_x_96:
[----:B------:R-:W0:Y:S01]  /*1120*/  MUFU.RSQ R0, -QNAN ;  /* 0xffc0000000007908 */ /* 0x000e220000001400 */
[----:B------:R-:W-:Y:S05]  /*1130*/  BRA `(.L_x_103) ;  /* 0x0000000000047947 */ /* 0x000fea0003800000 */
.L_x_95:
[----:B------:R-:W-:-:S07]  /*1140*/  FADD.FTZ R0, R3, R0 ;  /* 0x0000000003007221 */ /* 0x000fce0000010000 */
.L_x_103:
[----:B------:R-:W-:Y:S05]  /*1150*/  BSYNC.RECONVERGENT B1 ;  /* 0x0000000000017941 */ /* 0x000fea0003800200 */
.L_x_93:
[----:B------:R-:W-:-:S04]  /*1160*/  HFMA2 R3, -RZ, RZ, 0, 0 ;  /* 0x00000000ff037431 */ /* 0x000fc800000001ff */
[----:B0-----:R-:W-:Y:S05]  /*1170*/  RET.REL.NODEC R2 `(_Z16RBFKernel_SimplefPfS_S_ii) ;  /* 0xffffffec02a07950 */ /* 0x001fea0003c3ffff */
.L_x_104:
        /* <DEDUP_REMOVED lines=16> */
.L_x_110:


//--------------------- .nv.shared._Z20RBFKernel_Tilling_32fPfS_S_ii --------------------------
	.section	.nv.shared._Z20RBFKernel_Tilling_32fPfS_S_ii,"aw",@nobits
	.sectionflags	@""
	.align	4
.nv.shared._Z20RBFKernel_Tilling_32fPfS_S_ii:
	.zero		9216


//--------------------- .nv.shared.reserved.0     --------------------------
	.section	.nv.shared.reserved.0,"aw",@nobits
	.weak		__nv_reservedSMEM_offset_0_alias
	.size		__nv_reservedSMEM_offset_0_alias, 0, 64
	.other		__nv_reservedSMEM_offset_0_alias,@"STO_CUDA_RESERVED_SHARED STV_DEFAULT"
__nv_reservedSMEM_offset_0_alias:
	.zero		0
	.zero		64


//--------------------- .nv.shared._Z20RBFKernel_Tilling_16fPfS_S_ii --------------------------
	.section	.nv.shared._Z20RBFKernel_Tilling_16fPfS_S_ii,"aw",@nobits
	.sectionflags	@""
	.align	4
.nv.shared._Z20RBFKernel_Tilling_16fPfS_S_ii:
	.zero		3072


//--------------------- .nv.shared._Z19RBFKernel_Tilling_8fPfS_S_ii --------------------------
	.section	.nv.shared._Z19RBFKernel_Tilling_8fPfS_S_ii,"aw",@nobits
	.sectionflags	@""
	.align	4
.nv.shared._Z19RBFKernel_Tilling_8fPfS_S_ii:
	.zero		1536


//--------------------- .nv.shared._Z19RBFKernel_Tilling_4fPfS_S_ii --------------------------
	.section	.nv.shared._Z19RBFKernel_Tilling_4fPfS_S_ii,"aw",@nobits
	.sectionflags	@""
	.align	4
.nv.shared._Z19RBFKernel_Tilling_4fPfS_S_ii:
	.zero		1152


//--------------------- .nv.shared._Z19RBFKernel_Tilling_2fPfS_S_ii --------------------------
	.section	.nv.shared._Z19RBFKernel_Tilling_2fPfS_S_ii,"aw",@nobits
	.sectionflags	@""
	.align	4
.nv.shared._Z19RBFKernel_Tilling_2fPfS_S_ii:
	.zero		1056


//--------------------- .nv.constant0._Z20RBFKernel_Tilling_32fPfS_S_ii --------------------------
	.section	.nv.constant0._Z20RBFKernel_Tilling_32fPfS_S_ii,"a",@progbits
	.sectionflags	@""
	.align	4
.nv.constant0._Z20RBFKernel_Tilling_32fPfS_S_ii:
	.zero		936


//--------------------- .nv.constant0._Z20RBFKernel_Tilling_16fPfS_S_ii --------------------------
	.section	.nv.constant0._Z20RBFKernel_Tilling_16fPfS_S_ii,"a",@progbits
	.sectionflags	@""
	.align	4
.nv.constant0._Z20RBFKernel_Tilling_16fPfS_S_ii:
	.zero		936


//--------------------- .nv.constant0._Z19RBFKernel_Tilling_8fPfS_S_ii --------------------------
	.section	.nv.constant0._Z19RBFKernel_Tilling_8fPfS_S_ii,"a",@progbits
	.sectionflags	@""
	.align	4
.nv.constant0._Z19RBFKernel_Tilling_8fPfS_S_ii:
	.zero		936


//--------------------- .nv.constant0._Z19RBFKernel_Tilling_4fPfS_S_ii --------------------------
	.section	.nv.constant0._Z19RBFKernel_Tilling_4fPfS_S_ii,"a",@progbits
	.sectionflags	@""
	.align	4
.nv.constant0._Z19RBFKernel_Tilling_4fPfS_S_ii:
	.zero		936


//--------------------- .nv.constant0._Z19RBFKernel_Tilling_2fPfS_S_ii --------------------------
	.section	.nv.constant0._Z19RBFKernel_Tilling_2fPfS_S_ii,"a",@progbits
	.sectionflags	@""
	.align	4
.nv.constant0._Z19RBFKernel_Tilling_2fPfS_S_ii:
	.zero		936


//--------------------- .nv.constant0._Z16RBFKernel_SimplefPfS_S_ii --------------------------
	.section	.nv.constant0._Z16RBFKernel_SimplefPfS_S_ii,"a",@progbits
	.sectionflags	@""
	.align	4
.nv.constant0._Z16RBFKernel_SimplefPfS_S_ii:
	.zero		936


//--------------------- SYMBOLS --------------------------

	.type		.nv.reservedSmem.offset0,@object
	.size		.nv.reservedSmem.offset0,0x4
	.type		.nv.reservedSmem.cap,@object
	.size		.nv.reservedSmem.cap,0x4
